	.target	sm_90a

	.elftype	@"ET_EXEC"


//--------------------- .note.nv.tkinfo           --------------------------
	.section	.note.nv.tkinfo,"",@"SHT_NOTE"
	.sectionflags	@"SHF_NOTE_NV_TKINFO"
	.tkinfo
        /*0018*/ 	.word	0x00000002
        /*0030*/ 	.string	""
        /*0030*/ 	.string	"ptxas"
        /*0030*/ 	.string	"Cuda compilation tools, release 13.0, V13.0.88"
        /*0030*/ 	.string	"Build cuda_13.0.r13.0/compiler.36424714_0"
        /*0030*/ 	.string	"-arch sm_90a -m 64 "



//--------------------- .note.nv.cuinfo           --------------------------
	.section	.note.nv.cuinfo,"",@"SHT_NOTE"
	.sectionflags	@"SHF_NOTE_NV_CUINFO"
        /*0018*/ 	.short	0x0002
        /*001a*/ 	.short	0x005a
        /*001c*/ 	.short	0x0082
	.zero		2


//--------------------- .nv.info                  --------------------------
	.section	.nv.info,"",@"SHT_CUDA_INFO"
	.align	4


	//----- nvinfo : EIATTR_REGCOUNT
	.align		4
        /*0000*/ 	.byte	0x04, 0x2f
        /*0002*/ 	.short	(.L_15 - .L_14)
	.align		4
.L_14:
        /*0004*/ 	.word	index@(_ZN7cutlass13device_kernelINS_4gemm6kernel13GemmUniversalIN4cute5tupleIJiiiiEEENS1_10collective13CollectiveMmaINS1_34MainloopSm90TmaGmmaWarpSpecializedILi4ENS5_IJNS4_1CILi1EEESB_SB_EEENS1_35KernelTmaWarpSpecializedCooperativeEEENS5_IJNSA_ILi256EEENSA_ILi128EEENSA_ILi64EEEEEENS_10tfloat32_tENS5_IJlSB_lEEESJ_SK_NS4_8TiledMMAINS4_8MMA_AtomIJNS4_4SM904GMMA30MMA_64x128x8_F32TF32TF32_SS_TNILNSO_7ScaleInE1ELSQ_1EEEEEENS4_6LayoutINS5_IJNSA_ILi2EEESB_SB_EEENS5_IJSB_NSA_ILi0EEESW_EEEEENS5_IJNS4_10UnderscoreESZ_SZ_EEEEENS4_13SM90_TMA_LOADENS4_14ComposedLayoutINS4_7SwizzleILi3ELi4ELi3EEENS4_18smem_ptr_flag_bitsILi32EEENST_INS5_IJNSA_ILi8EEENSA_ILi32EEEEEENS5_IJS19_SB_EEEEEEEvNS4_8identityES12_S1D_vS1E_EENS_8epilogue10collective6detail29Sm90TmaWarpSpecializedAdapterINS1H_15DefaultEpilogueISJ_SK_SK_NS1G_6thread17LinearCombinationISJ_Li1EffLNS1L_9ScaleType4KindE0ELNS_15FloatRoundStyleE2ESJ_EENS1_15EpilogueDefaultEEEEEvvEEEEvNT_6ParamsE)
        /*0008*/ 	.word	0x000000a8


	//----- nvinfo : EIATTR_FRAME_SIZE
	.align		4
.L_15:
        /*000c*/ 	.byte	0x04, 0x11
        /*000e*/ 	.short	(.L_17 - .L_16)
	.align		4
.L_16:
        /*0010*/ 	.word	index@(_ZN7cutlass13device_kernelINS_4gemm6kernel13GemmUniversalIN4cute5tupleIJiiiiEEENS1_10collective13CollectiveMmaINS1_34MainloopSm90TmaGmmaWarpSpecializedILi4ENS5_IJNS4_1CILi1EEESB_SB_EEENS1_35KernelTmaWarpSpecializedCooperativeEEENS5_IJNSA_ILi256EEENSA_ILi128EEENSA_ILi64EEEEEENS_10tfloat32_tENS5_IJlSB_lEEESJ_SK_NS4_8TiledMMAINS4_8MMA_AtomIJNS4_4SM904GMMA30MMA_64x128x8_F32TF32TF32_SS_TNILNSO_7ScaleInE1ELSQ_1EEEEEENS4_6LayoutINS5_IJNSA_ILi2EEESB_SB_EEENS5_IJSB_NSA_ILi0EEESW_EEEEENS5_IJNS4_10UnderscoreESZ_SZ_EEEEENS4_13SM90_TMA_LOADENS4_14ComposedLayoutINS4_7SwizzleILi3ELi4ELi3EEENS4_18smem_ptr_flag_bitsILi32EEENST_INS5_IJNSA_ILi8EEENSA_ILi32EEEEEENS5_IJS19_SB_EEEEEEEvNS4_8identityES12_S1D_vS1E_EENS_8epilogue10collective6detail29Sm90TmaWarpSpecializedAdapterINS1H_15DefaultEpilogueISJ_SK_SK_NS1G_6thread17LinearCombinationISJ_Li1EffLNS1L_9ScaleType4KindE0ELNS_15FloatRoundStyleE2ESJ_EENS1_15EpilogueDefaultEEEEEvvEEEEvNT_6ParamsE)
        /*0014*/ 	.word	0x00000000


	//----- nvinfo : EIATTR_MIN_STACK_SIZE
	.align		4
.L_17:
        /*0018*/ 	.byte	0x04, 0x12
        /*001a*/ 	.short	(.L_19 - .L_18)
	.align		4
.L_18:
        /*001c*/ 	.word	index@(_ZN7cutlass13device_kernelINS_4gemm6kernel13GemmUniversalIN4cute5tupleIJiiiiEEENS1_10collective13CollectiveMmaINS1_34MainloopSm90TmaGmmaWarpSpecializedILi4ENS5_IJNS4_1CILi1EEESB_SB_EEENS1_35KernelTmaWarpSpecializedCooperativeEEENS5_IJNSA_ILi256EEENSA_ILi128EEENSA_ILi64EEEEEENS_10tfloat32_tENS5_IJlSB_lEEESJ_SK_NS4_8TiledMMAINS4_8MMA_AtomIJNS4_4SM904GMMA30MMA_64x128x8_F32TF32TF32_SS_TNILNSO_7ScaleInE1ELSQ_1EEEEEENS4_6LayoutINS5_IJNSA_ILi2EEESB_SB_EEENS5_IJSB_NSA_ILi0EEESW_EEEEENS5_IJNS4_10UnderscoreESZ_SZ_EEEEENS4_13SM90_TMA_LOADENS4_14ComposedLayoutINS4_7SwizzleILi3ELi4ELi3EEENS4_18smem_ptr_flag_bitsILi32EEENST_INS5_IJNSA_ILi8EEENSA_ILi32EEEEEENS5_IJS19_SB_EEEEEEEvNS4_8identityES12_S1D_vS1E_EENS_8epilogue10collective6detail29Sm90TmaWarpSpecializedAdapterINS1H_15DefaultEpilogueISJ_SK_SK_NS1G_6thread17LinearCombinationISJ_Li1EffLNS1L_9ScaleType4KindE0ELNS_15FloatRoundStyleE2ESJ_EENS1_15EpilogueDefaultEEEEEvvEEEEvNT_6ParamsE)
        /*0020*/ 	.word	0x00000000
.L_19:


//--------------------- .nv.compat                --------------------------
	.section	.nv.compat,"",@"SHT_CUDA_COMPAT_INFO"
	.align	4
        /*0000*/ 	.byte	0x02, 0x09, 0x01, 0x00, 0x02, 0x02, 0x04, 0x00, 0x02, 0x05, 0x05, 0x00, 0x03, 0x07, 0x01, 0x01
        /*0010*/ 	.byte	0x02, 0x03, 0x01, 0x00, 0x02, 0x06, 0x01, 0x00, 0x04, 0x0b, 0x08, 0x00, 0x00, 0x00, 0x00, 0x00
        /*0020*/ 	.byte	0x00, 0x00, 0x00, 0x00


//--------------------- .nv.info._ZN7cutlass13device_kernelINS_4gemm6kernel13GemmUniversalIN4cute5tupleIJiiiiEEENS1_10collective13CollectiveMmaINS1_34MainloopSm90TmaGmmaWarpSpecializedILi4ENS5_IJNS4_1CILi1EEESB_SB_EEENS1_35KernelTmaWarpSpecializedCooperativeEEENS5_IJNSA_ILi256EEENSA_ILi128EEENSA_ILi64EEEEEENS_10tfloat32_tENS5_IJlSB_lEEESJ_SK_NS4_8TiledMMAINS4_8MMA_AtomIJNS4_4SM904GMMA30MMA_64x128x8_F32TF32TF32_SS_TNILNSO_7ScaleInE1ELSQ_1EEEEEENS4_6LayoutINS5_IJNSA_ILi2EEESB_SB_EEENS5_IJSB_NSA_ILi0EEESW_EEEEENS5_IJNS4_10UnderscoreESZ_SZ_EEEEENS4_13SM90_TMA_LOADENS4_14ComposedLayoutINS4_7SwizzleILi3ELi4ELi3EEENS4_18smem_ptr_flag_bitsILi32EEENST_INS5_IJNSA_ILi8EEENSA_ILi32EEEEEENS5_IJS19_SB_EEEEEEEvNS4_8identityES12_S1D_vS1E_EENS_8epilogue10collective6detail29Sm90TmaWarpSpecializedAdapterINS1H_15DefaultEpilogueISJ_SK_SK_NS1G_6thread17LinearCombinationISJ_Li1EffLNS1L_9ScaleType4KindE0ELNS_15FloatRoundStyleE2ESJ_EENS1_15EpilogueDefaultEEEEEvvEEEEvNT_6ParamsE --------------------------
	.section	.nv.info._ZN7cutlass13device_kernelINS_4gemm6kernel13GemmUniversalIN4cute5tupleIJiiiiEEENS1_10collective13CollectiveMmaINS1_34MainloopSm90TmaGmmaWarpSpecializedILi4ENS5_IJNS4_1CILi1EEESB_SB_EEENS1_35KernelTmaWarpSpecializedCooperativeEEENS5_IJNSA_ILi256EEENSA_ILi128EEENSA_ILi64EEEEEENS_10tfloat32_tENS5_IJlSB_lEEESJ_SK_NS4_8TiledMMAINS4_8MMA_AtomIJNS4_4SM904GMMA30MMA_64x128x8_F32TF32TF32_SS_TNILNSO_7ScaleInE1ELSQ_1EEEEEENS4_6LayoutINS5_IJNSA_ILi2EEESB_SB_EEENS5_IJSB_NSA_ILi0EEESW_EEEEENS5_IJNS4_10UnderscoreESZ_SZ_EEEEENS4_13SM90_TMA_LOADENS4_14ComposedLayoutINS4_7SwizzleILi3ELi4ELi3EEENS4_18smem_ptr_flag_bitsILi32EEENST_INS5_IJNSA_ILi8EEENSA_ILi32EEEEEENS5_IJS19_SB_EEEEEEEvNS4_8identityES12_S1D_vS1E_EENS_8epilogue10collective6detail29Sm90TmaWarpSpecializedAdapterINS1H_15DefaultEpilogueISJ_SK_SK_NS1G_6thread17LinearCombinationISJ_Li1EffLNS1L_9ScaleType4KindE0ELNS_15FloatRoundStyleE2ESJ_EENS1_15EpilogueDefaultEEEEEvvEEEEvNT_6ParamsE,"",@"SHT_CUDA_INFO"
	.sectionflags	@""
	.align	4


	//----- nvinfo : EIATTR_CUDA_API_VERSION
	.align		4
        /*0000*/ 	.byte	0x04, 0x37
        /*0002*/ 	.short	(.L_21 - .L_20)
.L_20:
        /*0004*/ 	.word	0x00000082


	//----- nvinfo : EIATTR_KPARAM_INFO
	.align		4
.L_21:
        /*0008*/ 	.byte	0x04, 0x17
        /*000a*/ 	.short	(.L_23 - .L_22)
.L_22:
        /*000c*/ 	.word	0x00000000
        /*0010*/ 	.short	0x0000
        /*0012*/ 	.short	0x0070
        /*0014*/ 	.byte	0x00, 0xf0, 0x01, 0x10


	//----- nvinfo : EIATTR_SPARSE_MMA_MASK
	.align		4
.L_23:
        /*0018*/ 	.byte	0x03, 0x50
        /*001a*/ 	.short	0x0000


	//----- nvinfo : EIATTR_MAXREG_COUNT
	.align		4
        /*001c*/ 	.byte	0x03, 0x1b
        /*001e*/ 	.short	0x00a8


	//----- nvinfo : EIATTR_NUM_BARRIERS
	.align		4
        /*0020*/ 	.byte	0x02, 0x4c
        /*0022*/ 	.byte	0x01
	.zero		1


	//----- nvinfo : EIATTR_EXTERNS
	.align		4
        /*0024*/ 	.byte	0x04, 0x0f
        /*0026*/ 	.short	(.L_25 - .L_24)


	//   ....[0]....
	.align		4
.L_24:
        /*0028*/ 	.word	index@(__assertfail)


	//----- nvinfo : EIATTR_MERCURY_ISA_VERSION
	.align		4
.L_25:
        /*002c*/ 	.byte	0x03, 0x5f
        /*002e*/ 	.short	0x0101


	//----- nvinfo : EIATTR_INT_WARP_WIDE_INSTR_OFFSETS
	.align		4
        /*0030*/ 	.byte	0x04, 0x31
        /*0032*/ 	.short	(.L_27 - .L_26)


	//   ....[0]....
.L_26:
        /*0034*/ 	.word	0x000003b0


	//   ....[1]....
        /*0038*/ 	.word	0x000003e0


	//   ....[2]....
        /*003c*/ 	.word	0x000004c0


	//----- nvinfo : EIATTR_COOP_GROUP_MASK_REGIDS
	.align		4
.L_27:
        /*0040*/ 	.byte	0x04, 0x29
        /*0042*/ 	.short	(.L_29 - .L_28)


	//   ....[0]....
.L_28:
        /*0044*/ 	.word	0xffffffff


	//   ....[1]....
        /*0048*/ 	.word	0xffffffff


	//   ....[2]....
        /*004c*/ 	.word	0xffffffff


	//   ....[3]....
        /*0050*/ 	.word	0xffffffff


	//   ....[4]....
        /*0054*/ 	.word	0xffffffff


	//----- nvinfo : EIATTR_COOP_GROUP_INSTR_OFFSETS
	.align		4
.L_29:
        /*0058*/ 	.byte	0x04, 0x28
        /*005a*/ 	.short	(.L_31 - .L_30)


	//   ....[0]....
.L_30:
        /*005c*/ 	.word	0x00000060


	//   ....[1]....
        /*0060*/ 	.word	0x00000070


	//   ....[2]....
        /*0064*/ 	.word	0x00000130


	//   ....[3]....
        /*0068*/ 	.word	0x000002c0


	//   ....[4]....
        /*006c*/ 	.word	0x00000f70


	//----- nvinfo : EIATTR_REG_RECONFIG
	.align		4
.L_31:
        /*0070*/ 	.byte	0x01, 0x54
	.zero		2


	//----- nvinfo : EIATTR_SYSCALL_OFFSETS
	.align		4
        /*0074*/ 	.byte	0x04, 0x46
        /*0076*/ 	.short	(.L_33 - .L_32)


	//   ....[0]....
.L_32:
        /*0078*/ 	.word	0x00001130


	//----- nvinfo : EIATTR_MBARRIER_INSTR_OFFSETS
	.align		4
.L_33:
        /*007c*/ 	.byte	0x04, 0x39
        /*007e*/ 	.short	(.L_35 - .L_34)


	//   ....[0]....
.L_34:
        /*0080*/ 	.word	0x00000230
        /*0084*/ 	.word	0x000000ff
        /*0088*/ 	.word	0x00000000
        /*008c*/ 	.short	0x0100
        /*008e*/ 	.byte	0x08
	.zero		1


	//   ....[1]....
        /*0090*/ 	.word	0x00000240
        /*0094*/ 	.word	0x000000ff
        /*0098*/ 	.word	0x00000020
        /*009c*/ 	.short	0x0100
        /*009e*/ 	.byte	0x08
	.zero		1


	//   ....[2]....
        /*00a0*/ 	.word	0x00000250
        /*00a4*/ 	.word	0x000000ff
        /*00a8*/ 	.word	0x00000008
        /*00ac*/ 	.short	0x0100
        /*00ae*/ 	.byte	0x08
	.zero		1


	//   ....[3]....
        /*00b0*/ 	.word	0x00000260
        /*00b4*/ 	.word	0x000000ff
        /*00b8*/ 	.word	0x00000028
        /*00bc*/ 	.short	0x0100
        /*00be*/ 	.byte	0x08
	.zero		1


	//   ....[4]....
        /*00c0*/ 	.word	0x00000270
        /*00c4*/ 	.word	0x000000ff
        /*00c8*/ 	.word	0x00000010
        /*00cc*/ 	.short	0x0100
        /*00ce*/ 	.byte	0x08
	.zero		1


	//   ....[5]....
        /*00d0*/ 	.word	0x00000280
        /*00d4*/ 	.word	0x000000ff
        /*00d8*/ 	.word	0x00000030
        /*00dc*/ 	.short	0x0100
        /*00de*/ 	.byte	0x08
	.zero		1


	//   ....[6]....
        /*00e0*/ 	.word	0x00000290
        /*00e4*/ 	.word	0x000000ff
        /*00e8*/ 	.word	0x00000018
        /*00ec*/ 	.short	0x0100
        /*00ee*/ 	.byte	0x08
	.zero		1


	//   ....[7]....
        /*00f0*/ 	.word	0x000002a0
        /*00f4*/ 	.word	0x000000ff
        /*00f8*/ 	.word	0x00000038
        /*00fc*/ 	.short	0x0100
        /*00fe*/ 	.byte	0x08
	.zero		1


	//   ....[8]....
        /*0100*/ 	.word	0x00000530
        /*0104*/ 	.word	0x000000ff
        /*0108*/ 	.word	0x00000050
        /*010c*/ 	.short	0x0100
        /*010e*/ 	.byte	0x06
	.zero		1


	//   ....[9]....
        /*0110*/ 	.word	0x00000590
        /*0114*/ 	.word	0x000000ff
        /*0118*/ 	.word	0x00000058
        /*011c*/ 	.short	0x0100
        /*011e*/ 	.byte	0x06
	.zero		1


	//   ....[10]....
        /*0120*/ 	.word	0x000011b0
        /*0124*/ 	.word	0x00000003
        /*0128*/ 	.word	0x00000000
        /*012c*/ 	.short	0x010a
        /*012e*/ 	.byte	0x3f
	.zero		1


	//   ....[11]....
        /*0130*/ 	.word	0x000011f0
        /*0134*/ 	.word	0x00000003
        /*0138*/ 	.word	0x00000000
        /*013c*/ 	.short	0x010a
        /*013e*/ 	.byte	0x3f
	.zero		1


	//   ....[12]....
        /*0140*/ 	.word	0x000019e0
        /*0144*/ 	.word	0x000000ff
        /*0148*/ 	.word	0x00000000
        /*014c*/ 	.short	0x010a
        /*014e*/ 	.byte	0x09
	.zero		1


	//   ....[13]....
        /*0150*/ 	.word	0x00001a20
        /*0154*/ 	.word	0x000000ff
        /*0158*/ 	.word	0x00000000
        /*015c*/ 	.short	0x010a
        /*015e*/ 	.byte	0x09
	.zero		1


	//   ....[14]....
        /*0160*/ 	.word	0x000020d0
        /*0164*/ 	.word	0x000000ff
        /*0168*/ 	.word	0x00000000
        /*016c*/ 	.short	0x0101
        /*016e*/ 	.byte	0x08
	.zero		1


	//   ....[15]....
        /*0170*/ 	.word	0x000022b0
        /*0174*/ 	.word	0x000000ff
        /*0178*/ 	.word	0x00000000
        /*017c*/ 	.short	0x0101
        /*017e*/ 	.byte	0x04
	.zero		1


	//   ....[16]....
        /*0180*/ 	.word	0x0000b750
        /*0184*/ 	.word	0x0000000c
        /*0188*/ 	.word	0x00000020
        /*018c*/ 	.short	0x010a
        /*018e*/ 	.byte	0x3f
	.zero		1


	//   ....[17]....
        /*0190*/ 	.word	0x0000bbd0
        /*0194*/ 	.word	0x00000005
        /*0198*/ 	.word	0x00000058
        /*019c*/ 	.short	0x0101
        /*019e*/ 	.byte	0x3f
	.zero		1


	//   ....[18]....
        /*01a0*/ 	.word	0x0000c2d0
        /*01a4*/ 	.word	0x00000007
        /*01a8*/ 	.word	0x00000000
        /*01ac*/ 	.short	0x010a
        /*01ae*/ 	.byte	0x3f
	.zero		1


	//   ....[19]....
        /*01b0*/ 	.word	0x0000c350
        /*01b4*/ 	.word	0x00000006
        /*01b8*/ 	.word	0x00000000
        /*01bc*/ 	.short	0x010a
        /*01be*/ 	.byte	0x3f
	.zero		1


	//   ....[20]....
        /*01c0*/ 	.word	0x0000c3e0
        /*01c4*/ 	.word	0x00000007
        /*01c8*/ 	.word	0x00000000
        /*01cc*/ 	.short	0x010a
        /*01ce*/ 	.byte	0x3f
	.zero		1


	//   ....[21]....
        /*01d0*/ 	.word	0x0000c470
        /*01d4*/ 	.word	0x00000005
        /*01d8*/ 	.word	0x00000000
        /*01dc*/ 	.short	0x010a
        /*01de*/ 	.byte	0x3f
	.zero		1


	//   ....[22]....
        /*01e0*/ 	.word	0x0000c4d0
        /*01e4*/ 	.word	0x00000003
        /*01e8*/ 	.word	0x00000000
        /*01ec*/ 	.short	0x010a
        /*01ee*/ 	.byte	0x3f
	.zero		1


	//   ....[23]....
        /*01f0*/ 	.word	0x0000c530
        /*01f4*/ 	.word	0x00000004
        /*01f8*/ 	.word	0x00000000
        /*01fc*/ 	.short	0x010a
        /*01fe*/ 	.byte	0x3f
	.zero		1


	//   ....[24]....
        /*0200*/ 	.word	0x0000c600
        /*0204*/ 	.word	0x0000000c
        /*0208*/ 	.word	0x00000020
        /*020c*/ 	.short	0x010a
        /*020e*/ 	.byte	0x3f
	.zero		1


	//   ....[25]....
        /*0210*/ 	.word	0x0000c6d0
        /*0214*/ 	.word	0x00000007
        /*0218*/ 	.word	0x00000000
        /*021c*/ 	.short	0x010a
        /*021e*/ 	.byte	0x3f
	.zero		1


	//   ....[26]....
        /*0220*/ 	.word	0x0000c720
        /*0224*/ 	.word	0x00000006
        /*0228*/ 	.word	0x00000000
        /*022c*/ 	.short	0x010a
        /*022e*/ 	.byte	0x3f
	.zero		1


	//   ....[27]....
        /*0230*/ 	.word	0x0000c770
        /*0234*/ 	.word	0x00000007
        /*0238*/ 	.word	0x00000000
        /*023c*/ 	.short	0x010a
        /*023e*/ 	.byte	0x3f
	.zero		1


	//----- nvinfo : EIATTR_NUM_MBARRIERS
	.align		4
.L_35:
        /*0240*/ 	.byte	0x03, 0x38
        /*0242*/ 	.short	0x000a


	//----- nvinfo : EIATTR_EXIT_INSTR_OFFSETS
	.align		4
        /*0244*/ 	.byte	0x04, 0x1c
        /*0246*/ 	.short	(.L_37 - .L_36)


	//   ....[0]....
.L_36:
        /*0248*/ 	.word	0x000005e0


	//   ....[1]....
        /*024c*/ 	.word	0x00000ea0


	//   ....[2]....
        /*0250*/ 	.word	0x0000adc0


	//   ....[3]....
        /*0254*/ 	.word	0x0000b3f0


	//   ....[4]....
        /*0258*/ 	.word	0x0000c4c0


	//----- nvinfo : EIATTR_MAX_THREADS
	.align		4
.L_37:
        /*025c*/ 	.byte	0x04, 0x05
        /*025e*/ 	.short	(.L_39 - .L_38)
.L_38:
        /*0260*/ 	.word	0x00000180
        /*0264*/ 	.word	0x00000001
        /*0268*/ 	.word	0x00000001


	//----- nvinfo : EIATTR_CRS_STACK_SIZE
	.align		4
.L_39:
        /*026c*/ 	.byte	0x04, 0x1e
        /*026e*/ 	.short	(.L_41 - .L_40)
.L_40:
        /*0270*/ 	.word	0x00000000


	//----- nvinfo : EIATTR_CBANK_PARAM_SIZE
	.align		4
.L_41:
        /*0274*/ 	.byte	0x03, 0x19
        /*0276*/ 	.short	0x0470


	//----- nvinfo : EIATTR_PARAM_CBANK
	.align		4
        /*0278*/ 	.byte	0x04, 0x0a
        /*027a*/ 	.short	(.L_43 - .L_42)
	.align		4
.L_42:
        /*027c*/ 	.word	index@(.nv.constant0._ZN7cutlass13device_kernelINS_4gemm6kernel13GemmUniversalIN4cute5tupleIJiiiiEEENS1_10collective13CollectiveMmaINS1_34MainloopSm90TmaGmmaWarpSpecializedILi4ENS5_IJNS4_1CILi1EEESB_SB_EEENS1_35KernelTmaWarpSpecializedCooperativeEEENS5_IJNSA_ILi256EEENSA_ILi128EEENSA_ILi64EEEEEENS_10tfloat32_tENS5_IJlSB_lEEESJ_SK_NS4_8TiledMMAINS4_8MMA_AtomIJNS4_4SM904GMMA30MMA_64x128x8_F32TF32TF32_SS_TNILNSO_7ScaleInE1ELSQ_1EEEEEENS4_6LayoutINS5_IJNSA_ILi2EEESB_SB_EEENS5_IJSB_NSA_ILi0EEESW_EEEEENS5_IJNS4_10UnderscoreESZ_SZ_EEEEENS4_13SM90_TMA_LOADENS4_14ComposedLayoutINS4_7SwizzleILi3ELi4ELi3EEENS4_18smem_ptr_flag_bitsILi32EEENST_INS5_IJNSA_ILi8EEENSA_ILi32EEEEEENS5_IJS19_SB_EEEEEEEvNS4_8identityES12_S1D_vS1E_EENS_8epilogue10collective6detail29Sm90TmaWarpSpecializedAdapterINS1H_15DefaultEpilogueISJ_SK_SK_NS1G_6thread17LinearCombinationISJ_Li1EffLNS1L_9ScaleType4KindE0ELNS_15FloatRoundStyleE2ESJ_EENS1_15EpilogueDefaultEEEEEvvEEEEvNT_6ParamsE)
        /*0280*/ 	.short	0x0210
        /*0282*/ 	.short	0x0470


	//----- nvinfo : EIATTR_SW_WAR
	.align		4
.L_43:
        /*0284*/ 	.byte	0x04, 0x36
        /*0286*/ 	.short	(.L_45 - .L_44)
.L_44:
        /*0288*/ 	.word	0x00000008
.L_45:


//--------------------- .nv.callgraph             --------------------------
	.section	.nv.callgraph,"",@"SHT_CUDA_CALLGRAPH"
	.align	4
	.sectionentsize	8
	.align		4
        /*0000*/ 	.word	0x00000000
	.align		4
        /*0004*/ 	.word	0xffffffff
	.align		4
        /*0008*/ 	.word	index@(_ZN7cutlass13device_kernelINS_4gemm6kernel13GemmUniversalIN4cute5tupleIJiiiiEEENS1_10collective13CollectiveMmaINS1_34MainloopSm90TmaGmmaWarpSpecializedILi4ENS5_IJNS4_1CILi1EEESB_SB_EEENS1_35KernelTmaWarpSpecializedCooperativeEEENS5_IJNSA_ILi256EEENSA_ILi128EEENSA_ILi64EEEEEENS_10tfloat32_tENS5_IJlSB_lEEESJ_SK_NS4_8TiledMMAINS4_8MMA_AtomIJNS4_4SM904GMMA30MMA_64x128x8_F32TF32TF32_SS_TNILNSO_7ScaleInE1ELSQ_1EEEEEENS4_6LayoutINS5_IJNSA_ILi2EEESB_SB_EEENS5_IJSB_NSA_ILi0EEESW_EEEEENS5_IJNS4_10UnderscoreESZ_SZ_EEEEENS4_13SM90_TMA_LOADENS4_14ComposedLayoutINS4_7SwizzleILi3ELi4ELi3EEENS4_18smem_ptr_flag_bitsILi32EEENST_INS5_IJNSA_ILi8EEENSA_ILi32EEEEEENS5_IJS19_SB_EEEEEEEvNS4_8identityES12_S1D_vS1E_EENS_8epilogue10collective6detail29Sm90TmaWarpSpecializedAdapterINS1H_15DefaultEpilogueISJ_SK_SK_NS1G_6thread17LinearCombinationISJ_Li1EffLNS1L_9ScaleType4KindE0ELNS_15FloatRoundStyleE2ESJ_EENS1_15EpilogueDefaultEEEEEvvEEEEvNT_6ParamsE)
	.align		4
        /*000c*/ 	.word	index@(__assertfail)
	.align		4
        /*0010*/ 	.word	0x00000000
	.align		4
        /*0014*/ 	.word	0xfffffffe
	.align		4
        /*0018*/ 	.word	0x00000000
	.align		4
        /*001c*/ 	.word	0xfffffffd
	.align		4
        /*0020*/ 	.word	0x00000000
	.align		4
        /*0024*/ 	.word	0xfffffffc


//--------------------- .nv.constant4             --------------------------
	.section	.nv.constant4,"a",@progbits
	.align	8
	.align		8
.nv.constant4:
        /*0000*/ 	.dword	__assertfail
	.align		8
        /*0008*/ 	.dword	__unnamed_1
	.align		8
        /*0010*/ 	.dword	_ZN39_INTERNAL_426d0554_4_k_cu_f76edf41_61914cuda3std3__45__cpo5beginE
	.align		8
        /*0018*/ 	.dword	_ZN39_INTERNAL_426d0554_4_k_cu_f76edf41_61914cuda3std3__45__cpo3endE
	.align		8
        /*0020*/ 	.dword	_ZN39_INTERNAL_426d0554_4_k_cu_f76edf41_61914cuda3std3__45__cpo6cbeginE
	.align		8
        /*0028*/ 	.dword	_ZN39_INTERNAL_426d0554_4_k_cu_f76edf41_61914cuda3std3__45__cpo4cendE
	.align		8
        /*0030*/ 	.dword	_ZN39_INTERNAL_426d0554_4_k_cu_f76edf41_61914cuda3std3__441_GLOBAL__N__426d0554_4_k_cu_f76edf41_61916ignoreE
	.align		8
        /*0038*/ 	.dword	_ZN39_INTERNAL_426d0554_4_k_cu_f76edf41_61914cuda3std3__419piecewise_constructE
	.align		8
        /*0040*/ 	.dword	_ZN39_INTERNAL_426d0554_4_k_cu_f76edf41_61914cuda3std3__48in_placeE
	.align		8
        /*0048*/ 	.dword	_ZN39_INTERNAL_426d0554_4_k_cu_f76edf41_61914cuda3std6ranges3__45__cpo4swapE
	.align		8
        /*0050*/ 	.dword	_ZN39_INTERNAL_426d0554_4_k_cu_f76edf41_61914cuda3std6ranges3__45__cpo9iter_moveE
	.align		8
        /*0058*/ 	.dword	_ZN39_INTERNAL_426d0554_4_k_cu_f76edf41_61914cute7productE
	.align		8
        /*0060*/ 	.dword	_ZN39_INTERNAL_426d0554_4_k_cu_f76edf41_61914cute1_E
	.align		8
        /*0068*/ 	.dword	$str$22
	.align		8
        /*0070*/ 	.dword	$str$23


//--------------------- .text._ZN7cutlass13device_kernelINS_4gemm6kernel13GemmUniversalIN4cute5tupleIJiiiiEEENS1_10collective13CollectiveMmaINS1_34MainloopSm90TmaGmmaWarpSpecializedILi4ENS5_IJNS4_1CILi1EEESB_SB_EEENS1_35KernelTmaWarpSpecializedCooperativeEEENS5_IJNSA_ILi256EEENSA_ILi128EEENSA_ILi64EEEEEENS_10tfloat32_tENS5_IJlSB_lEEESJ_SK_NS4_8TiledMMAINS4_8MMA_AtomIJNS4_4SM904GMMA30MMA_64x128x8_F32TF32TF32_SS_TNILNSO_7ScaleInE1ELSQ_1EEEEEENS4_6LayoutINS5_IJNSA_ILi2EEESB_SB_EEENS5_IJSB_NSA_ILi0EEESW_EEEEENS5_IJNS4_10UnderscoreESZ_SZ_EEEEENS4_13SM90_TMA_LOADENS4_14ComposedLayoutINS4_7SwizzleILi3ELi4ELi3EEENS4_18smem_ptr_flag_bitsILi32EEENST_INS5_IJNSA_ILi8EEENSA_ILi32EEEEEENS5_IJS19_SB_EEEEEEEvNS4_8identityES12_S1D_vS1E_EENS_8epilogue10collective6detail29Sm90TmaWarpSpecializedAdapterINS1H_15DefaultEpilogueISJ_SK_SK_NS1G_6thread17LinearCombinationISJ_Li1EffLNS1L_9ScaleType4KindE0ELNS_15FloatRoundStyleE2ESJ_EENS1_15EpilogueDefaultEEEEEvvEEEEvNT_6ParamsE --------------------------
	.section	.text._ZN7cutlass13device_kernelINS_4gemm6kernel13GemmUniversalIN4cute5tupleIJiiiiEEENS1_10collective13CollectiveMmaINS1_34MainloopSm90TmaGmmaWarpSpecializedILi4ENS5_IJNS4_1CILi1EEESB_SB_EEENS1_35KernelTmaWarpSpecializedCooperativeEEENS5_IJNSA_ILi256EEENSA_ILi128EEENSA_ILi64EEEEEENS_10tfloat32_tENS5_IJlSB_lEEESJ_SK_NS4_8TiledMMAINS4_8MMA_AtomIJNS4_4SM904GMMA30MMA_64x128x8_F32TF32TF32_SS_TNILNSO_7ScaleInE1ELSQ_1EEEEEENS4_6LayoutINS5_IJNSA_ILi2EEESB_SB_EEENS5_IJSB_NSA_ILi0EEESW_EEEEENS5_IJNS4_10UnderscoreESZ_SZ_EEEEENS4_13SM90_TMA_LOADENS4_14ComposedLayoutINS4_7SwizzleILi3ELi4ELi3EEENS4_18smem_ptr_flag_bitsILi32EEENST_INS5_IJNSA_ILi8EEENSA_ILi32EEEEEENS5_IJS19_SB_EEEEEEEvNS4_8identityES12_S1D_vS1E_EENS_8epilogue10collective6detail29Sm90TmaWarpSpecializedAdapterINS1H_15DefaultEpilogueISJ_SK_SK_NS1G_6thread17LinearCombinationISJ_Li1EffLNS1L_9ScaleType4KindE0ELNS_15FloatRoundStyleE2ESJ_EENS1_15EpilogueDefaultEEEEEvvEEEEvNT_6ParamsE,"ax",@progbits
	.align	128
.text._ZN7cutlass13device_kernelINS_4gemm6kernel13GemmUniversalIN4cute5tupleIJiiiiEEENS1_10collective13CollectiveMmaINS1_34MainloopSm90TmaGmmaWarpSpecializedILi4ENS5_IJNS4_1CILi1EEESB_SB_EEENS1_35KernelTmaWarpSpecializedCooperativeEEENS5_IJNSA_ILi256EEENSA_ILi128EEENSA_ILi64EEEEEENS_10tfloat32_tENS5_IJlSB_lEEESJ_SK_NS4_8TiledMMAINS4_8MMA_AtomIJNS4_4SM904GMMA30MMA_64x128x8_F32TF32TF32_SS_TNILNSO_7ScaleInE1ELSQ_1EEEEEENS4_6LayoutINS5_IJNSA_ILi2EEESB_SB_EEENS5_IJSB_NSA_ILi0EEESW_EEEEENS5_IJNS4_10UnderscoreESZ_SZ_EEEEENS4_13SM90_TMA_LOADENS4_14ComposedLayoutINS4_7SwizzleILi3ELi4ELi3EEENS4_18smem_ptr_flag_bitsILi32EEENST_INS5_IJNSA_ILi8EEENSA_ILi32EEEEEENS5_IJS19_SB_EEEEEEEvNS4_8identityES12_S1D_vS1E_EENS_8epilogue10collective6detail29Sm90TmaWarpSpecializedAdapterINS1H_15DefaultEpilogueISJ_SK_SK_NS1G_6thread17LinearCombinationISJ_Li1EffLNS1L_9ScaleType4KindE0ELNS_15FloatRoundStyleE2ESJ_EENS1_15EpilogueDefaultEEEEEvvEEEEvNT_6ParamsE:
        .type           _ZN7cutlass13device_kernelINS_4gemm6kernel13GemmUniversalIN4cute5tupleIJiiiiEEENS1_10collective13CollectiveMmaINS1_34MainloopSm90TmaGmmaWarpSpecializedILi4ENS5_IJNS4_1CILi1EEESB_SB_EEENS1_35KernelTmaWarpSpecializedCooperativeEEENS5_IJNSA_ILi256EEENSA_ILi128EEENSA_ILi64EEEEEENS_10tfloat32_tENS5_IJlSB_lEEESJ_SK_NS4_8TiledMMAINS4_8MMA_AtomIJNS4_4SM904GMMA30MMA_64x128x8_F32TF32TF32_SS_TNILNSO_7ScaleInE1ELSQ_1EEEEEENS4_6LayoutINS5_IJNSA_ILi2EEESB_SB_EEENS5_IJSB_NSA_ILi0EEESW_EEEEENS5_IJNS4_10UnderscoreESZ_SZ_EEEEENS4_13SM90_TMA_LOADENS4_14ComposedLayoutINS4_7SwizzleILi3ELi4ELi3EEENS4_18smem_ptr_flag_bitsILi32EEENST_INS5_IJNSA_ILi8EEENSA_ILi32EEEEEENS5_IJS19_SB_EEEEEEEvNS4_8identityES12_S1D_vS1E_EENS_8epilogue10collective6detail29Sm90TmaWarpSpecializedAdapterINS1H_15DefaultEpilogueISJ_SK_SK_NS1G_6thread17LinearCombinationISJ_Li1EffLNS1L_9ScaleType4KindE0ELNS_15FloatRoundStyleE2ESJ_EENS1_15EpilogueDefaultEEEEEvvEEEEvNT_6ParamsE,@function
        .size           _ZN7cutlass13device_kernelINS_4gemm6kernel13GemmUniversalIN4cute5tupleIJiiiiEEENS1_10collective13CollectiveMmaINS1_34MainloopSm90TmaGmmaWarpSpecializedILi4ENS5_IJNS4_1CILi1EEESB_SB_EEENS1_35KernelTmaWarpSpecializedCooperativeEEENS5_IJNSA_ILi256EEENSA_ILi128EEENSA_ILi64EEEEEENS_10tfloat32_tENS5_IJlSB_lEEESJ_SK_NS4_8TiledMMAINS4_8MMA_AtomIJNS4_4SM904GMMA30MMA_64x128x8_F32TF32TF32_SS_TNILNSO_7ScaleInE1ELSQ_1EEEEEENS4_6LayoutINS5_IJNSA_ILi2EEESB_SB_EEENS5_IJSB_NSA_ILi0EEESW_EEEEENS5_IJNS4_10UnderscoreESZ_SZ_EEEEENS4_13SM90_TMA_LOADENS4_14ComposedLayoutINS4_7SwizzleILi3ELi4ELi3EEENS4_18smem_ptr_flag_bitsILi32EEENST_INS5_IJNSA_ILi8EEENSA_ILi32EEEEEENS5_IJS19_SB_EEEEEEEvNS4_8identityES12_S1D_vS1E_EENS_8epilogue10collective6detail29Sm90TmaWarpSpecializedAdapterINS1H_15DefaultEpilogueISJ_SK_SK_NS1G_6thread17LinearCombinationISJ_Li1EffLNS1L_9ScaleType4KindE0ELNS_15FloatRoundStyleE2ESJ_EENS1_15EpilogueDefaultEEEEEvvEEEEvNT_6ParamsE,(.L_x_320 - _ZN7cutlass13device_kernelINS_4gemm6kernel13GemmUniversalIN4cute5tupleIJiiiiEEENS1_10collective13CollectiveMmaINS1_34MainloopSm90TmaGmmaWarpSpecializedILi4ENS5_IJNS4_1CILi1EEESB_SB_EEENS1_35KernelTmaWarpSpecializedCooperativeEEENS5_IJNSA_ILi256EEENSA_ILi128EEENSA_ILi64EEEEEENS_10tfloat32_tENS5_IJlSB_lEEESJ_SK_NS4_8TiledMMAINS4_8MMA_AtomIJNS4_4SM904GMMA30MMA_64x128x8_F32TF32TF32_SS_TNILNSO_7ScaleInE1ELSQ_1EEEEEENS4_6LayoutINS5_IJNSA_ILi2EEESB_SB_EEENS5_IJSB_NSA_ILi0EEESW_EEEEENS5_IJNS4_10UnderscoreESZ_SZ_EEEEENS4_13SM90_TMA_LOADENS4_14ComposedLayoutINS4_7SwizzleILi3ELi4ELi3EEENS4_18smem_ptr_flag_bitsILi32EEENST_INS5_IJNSA_ILi8EEENSA_ILi32EEEEEENS5_IJS19_SB_EEEEEEEvNS4_8identityES12_S1D_vS1E_EENS_8epilogue10collective6detail29Sm90TmaWarpSpecializedAdapterINS1H_15DefaultEpilogueISJ_SK_SK_NS1G_6thread17LinearCombinationISJ_Li1EffLNS1L_9ScaleType4KindE0ELNS_15FloatRoundStyleE2ESJ_EENS1_15EpilogueDefaultEEEEEvvEEEEvNT_6ParamsE)
        .other          _ZN7cutlass13device_kernelINS_4gemm6kernel13GemmUniversalIN4cute5tupleIJiiiiEEENS1_10collective13CollectiveMmaINS1_34MainloopSm90TmaGmmaWarpSpecializedILi4ENS5_IJNS4_1CILi1EEESB_SB_EEENS1_35KernelTmaWarpSpecializedCooperativeEEENS5_IJNSA_ILi256EEENSA_ILi128EEENSA_ILi64EEEEEENS_10tfloat32_tENS5_IJlSB_lEEESJ_SK_NS4_8TiledMMAINS4_8MMA_AtomIJNS4_4SM904GMMA30MMA_64x128x8_F32TF32TF32_SS_TNILNSO_7ScaleInE1ELSQ_1EEEEEENS4_6LayoutINS5_IJNSA_ILi2EEESB_SB_EEENS5_IJSB_NSA_ILi0EEESW_EEEEENS5_IJNS4_10UnderscoreESZ_SZ_EEEEENS4_13SM90_TMA_LOADENS4_14ComposedLayoutINS4_7SwizzleILi3ELi4ELi3EEENS4_18smem_ptr_flag_bitsILi32EEENST_INS5_IJNSA_ILi8EEENSA_ILi32EEEEEENS5_IJS19_SB_EEEEEEEvNS4_8identityES12_S1D_vS1E_EENS_8epilogue10collective6detail29Sm90TmaWarpSpecializedAdapterINS1H_15DefaultEpilogueISJ_SK_SK_NS1G_6thread17LinearCombinationISJ_Li1EffLNS1L_9ScaleType4KindE0ELNS_15FloatRoundStyleE2ESJ_EENS1_15EpilogueDefaultEEEEEvvEEEEvNT_6ParamsE,@"STO_CUDA_ENTRY STV_DEFAULT"
_ZN7cutlass13device_kernelINS_4gemm6kernel13GemmUniversalIN4cute5tupleIJiiiiEEENS1_10collective13CollectiveMmaINS1_34MainloopSm90TmaGmmaWarpSpecializedILi4ENS5_IJNS4_1CILi1EEESB_SB_EEENS1_35KernelTmaWarpSpecializedCooperativeEEENS5_IJNSA_ILi256EEENSA_ILi128EEENSA_ILi64EEEEEENS_10tfloat32_tENS5_IJlSB_lEEESJ_SK_NS4_8TiledMMAINS4_8MMA_AtomIJNS4_4SM904GMMA30MMA_64x128x8_F32TF32TF32_SS_TNILNSO_7ScaleInE1ELSQ_1EEEEEENS4_6LayoutINS5_IJNSA_ILi2EEESB_SB_EEENS5_IJSB_NSA_ILi0EEESW_EEEEENS5_IJNS4_10UnderscoreESZ_SZ_EEEEENS4_13SM90_TMA_LOADENS4_14ComposedLayoutINS4_7SwizzleILi3ELi4ELi3EEENS4_18smem_ptr_flag_bitsILi32EEENST_INS5_IJNSA_ILi8EEENSA_ILi32EEEEEENS5_IJS19_SB_EEEEEEEvNS4_8identityES12_S1D_vS1E_EENS_8epilogue10collective6detail29Sm90TmaWarpSpecializedAdapterINS1H_15DefaultEpilogueISJ_SK_SK_NS1G_6thread17LinearCombinationISJ_Li1EffLNS1L_9ScaleType4KindE0ELNS_15FloatRoundStyleE2ESJ_EENS1_15EpilogueDefaultEEEEEvvEEEEvNT_6ParamsE:
[----:B------:R-:W0:Y:S01]  /*0000*/  LDC R1, c[0x0][0x28] ;  /* 0x00000a00ff017b82 */ /* 0x000e220000000800 */
[----:B------:R-:W1:Y:S01]  /*0010*/  S2R R18, SR_TID.X ;  /* 0x0000000000127919 */ /* 0x000e620000002100 */
[----:B------:R-:W-:Y:S01]  /*0020*/  ELECT P0, URZ, PT ;  /* 0x00000000003f782f */ /* 0x000fe20003800000 */
[----:B------:R-:W-:Y:S01]  /*0030*/  BSSY B0, `(.L_x_0) ;  /* 0x000000f000007945 */ /* 0x000fe20003800000 */
[--C-:B-1----:R-:W-:Y:S02]  /*0040*/  SHF.R.U32.HI R0, RZ, 0x5, R18.reuse ;  /* 0x00000005ff007819 */ /* 0x102fe40000011612 */
[----:B------:R-:W-:-:S03]  /*0050*/  SHF.R.U32.HI R22, RZ, 0x7, R18 ;  /* 0x00000007ff167819 */ /* 0x000fc60000011612 */
[----:B------:R-:W1:Y:S04]  /*0060*/  SHFL.IDX PT, R5, R0, RZ, 0x1f ;  /* 0x00001fff00057589 */ /* 0x000e6800000e0000 */
[----:B------:R2:W3:Y:S01]  /*0070*/  SHFL.IDX PT, R8, R22, RZ, 0x1f ;  /* 0x00001fff16087589 */ /* 0x0004e200000e0000 */
[----:B-1----:R-:W-:-:S13]  /*0080*/  ISETP.NE.OR P0, PT, R5, RZ, !P0 ;  /* 0x000000ff0500720c */ /* 0x002fda0004705670 */
[----:B0-23--:R-:W-:Y:S05]  /*0090*/  @P0 BRA `(.L_x_1) ;  /* 0x0000000000200947 */ /* 0x00dfea0003800000 */
[----:B------:R-:W-:Y:S02]  /*00a0*/  ULDC.64 UR4, c[0x0][0x198] ;  /* 0x0000660000047ab9 */ /* 0x000fe40000000a00 */
[----:B------:R-:W-:Y:S02]  /*00b0*/  UIADD3 UR6, UP0, UR4, 0xf0, URZ ;  /* 0x000000f004067890 */ /* 0x000fe4000ff1e03f */
[----:B------:R-:W-:Y:S02]  /*00c0*/  UIADD3 UR4, UP1, UR4, 0x1f0, URZ ;  /* 0x000001f004047890 */ /* 0x000fe4000ff3e03f */
[----:B------:R-:W-:Y:S02]  /*00d0*/  UIADD3.X UR7, URZ, UR5, URZ, UP0, !UPT ;  /* 0x000000053f077290 */ /* 0x000fe400087fe43f */
[----:B------:R-:W-:-:S07]  /*00e0*/  UIADD3.X UR5, URZ, UR5, URZ, UP1, !UPT ;  /* 0x000000053f057290 */ /* 0x000fce0008ffe43f */
[----:B------:R0:W-:Y:S02]  /*00f0*/  UTMACCTL.PF [UR6] ;  /* 0x00000000060079b9 */ /* 0x0001e40008040000 */
[----:B------:R0:W-:Y:S02]  /*0100*/  UTMACCTL.PF [UR4] ;  /* 0x00000000040079b9 */ /* 0x0001e40008040000 */
[----:B0-----:R-:W-:Y:S01]  /*0110*/  NOP ;  /* 0x0000000000007918 */ /* 0x001fe20000000000 */
.L_x_1:
[----:B------:R-:W-:Y:S05]  /*0120*/  BSYNC B0 ;  /* 0x0000000000007941 */ /* 0x000fea0003800000 */
.L_x_0:
[----:B------:R-:W0:Y:S02]  /*0130*/  SHFL.IDX PT, R2, R0, RZ, 0x1f ;  /* 0x00001fff00027589 */ /* 0x000e2400000e0000 */
[----:B0-----:R-:W-:-:S13]  /*0140*/  ISETP.NE.AND P0, PT, R2, RZ, PT ;  /* 0x000000ff0200720c */ /* 0x001fda0003f05270 */
[----:B------:R-:W-:Y:S05]  /*0150*/  @P0 BRA `(.L_x_2) ;  /* 0x0000000000580947 */ /* 0x000fea0003800000 */
[----:B------:R-:W0:Y:S01]  /*0160*/  S2UR UR8, SR_CgaCtaId ;  /* 0x00000000000879c3 */ /* 0x000e220000008800 */
[----:B------:R-:W-:Y:S01]  /*0170*/  UMOV UR4, 0x400 ;  /* 0x0000040000047882 */ /* 0x000fe20000000000 */
[----:B------:R-:W-:Y:S01]  /*0180*/  UMOV UR5, 0x1 ;  /* 0x0000000100057882 */ /* 0x000fe20000000000 */
[----:B------:R-:W-:Y:S01]  /*0190*/  UMOV UR6, 0x100 ;  /* 0x0000010000067882 */ /* 0x000fe20000000000 */
[----:B------:R-:W-:Y:S01]  /*01a0*/  ELECT P0, URZ, PT ;  /* 0x00000000003f782f */ /* 0x000fe20003800000 */
[----:B------:R-:W-:-:S04]  /*01b0*/  UIADD3 UR6, -UR6, 0x100000, URZ ;  /* 0x0010000006067890 */ /* 0x000fc8000fffe13f */
[----:B------:R-:W-:Y:S02]  /*01c0*/  USHF.L.U32 UR7, UR6, 0xb, URZ ;  /* 0x0000000b06077899 */ /* 0x000fe4000800063f */
[----:B------:R-:W-:Y:S02]  /*01d0*/  USHF.L.U32 UR6, UR6, 0x1, URZ ;  /* 0x0000000106067899 */ /* 0x000fe4000800063f */
[----:B0-----:R-:W-:Y:S02]  /*01e0*/  ULEA UR8, UR8, UR4, 0x18 ;  /* 0x0000000408087291 */ /* 0x001fe4000f8ec03f */
[----:B------:R-:W-:-:S04]  /*01f0*/  UIADD3 UR4, -UR5, 0x100000, URZ ;  /* 0x0010000005047890 */ /* 0x000fc8000fffe13f */
[----:B------:R-:W-:Y:S02]  /*0200*/  USHF.L.U32 UR5, UR4, 0xb, URZ ;  /* 0x0000000b04057899 */ /* 0x000fe4000800063f */
[----:B------:R-:W-:Y:S01]  /*0210*/  USHF.L.U32 UR4, UR4, 0x1, URZ ;  /* 0x0000000104047899 */ /* 0x000fe2000800063f */
[----:B------:R-:W0:Y:S11]  /*0220*/  FENCE.VIEW.ASYNC.S ;  /* 0x00000000000073c6 */ /* 0x000e360000000000 */
[----:B0-----:R0:W1:Y:S01]  /*0230*/  SYNCS.EXCH.64 URZ, [UR8], UR4 ;  /* 0x00000004083f75b2 */ /* 0x0010620008000100 */
[----:B------:R0:W2:Y:S01]  /*0240*/  SYNCS.EXCH.64 URZ, [UR8+0x20], UR6 ;  /* 0x00002006083f75b2 */ /* 0x0000a20008000100 */
[----:B------:R0:W3:Y:S01]  /*0250*/  SYNCS.EXCH.64 URZ, [UR8+0x8], UR4 ;  /* 0x00000804083f75b2 */ /* 0x0000e20008000100 */
[----:B------:R0:W4:Y:S01]  /*0260*/  SYNCS.EXCH.64 URZ, [UR8+0x28], UR6 ;  /* 0x00002806083f75b2 */ /* 0x0001220008000100 */
[----:B------:R0:W0:Y:S01]  /*0270*/  SYNCS.EXCH.64 URZ, [UR8+0x10], UR4 ;  /* 0x00001004083f75b2 */ /* 0x0000220008000100 */
[----:B------:R0:W0:Y:S01]  /*0280*/  SYNCS.EXCH.64 URZ, [UR8+0x30], UR6 ;  /* 0x00003006083f75b2 */ /* 0x0000220008000100 */
[----:B------:R0:W0:Y:S01]  /*0290*/  SYNCS.EXCH.64 URZ, [UR8+0x18], UR4 ;  /* 0x00001804083f75b2 */ /* 0x0000220008000100 */
[----:B------:R0:W0:Y:S01]  /*02a0*/  SYNCS.EXCH.64 URZ, [UR8+0x38], UR6 ;  /* 0x00003806083f75b2 */ /* 0x0000220008000100 */
[----:B------:R-:W-:Y:S01]  /*02b0*/  NOP ;  /* 0x0000000000007918 */ /* 0x000fe20000000000 */
.L_x_2:
[----:B------:R-:W5:Y:S01]  /*02c0*/  SHFL.IDX PT, R0, R0, RZ, 0x1f ;  /* 0x00001fff00007589 */ /* 0x000f6200000e0000 */
[----:B------:R-:W-:Y:S01]  /*02d0*/  ELECT P0, URZ, PT ;  /* 0x00000000003f782f */ /* 0x000fe20003800000 */
[----:B------:R-:W1:Y:S01]  /*02e0*/  LDC R2, c[0x0][0x65c] ;  /* 0x00019700ff027b82 */ /* 0x000e620000000800 */
[----:B------:R-:W-:Y:S01]  /*02f0*/  SHF.R.S32.HI R6, RZ, 0x1f, R5 ;  /* 0x0000001fff067819 */ /* 0x000fe20000011405 */
[----:B------:R-:W2:Y:S01]  /*0300*/  S2R R3, SR_CTAID.Y ;  /* 0x0000000000037919 */ /* 0x000ea20000002600 */
[----:B0-----:R-:W-:Y:S01]  /*0310*/  UMOV UR4, 0x20 ;  /* 0x0000002000047882 */ /* 0x001fe20000000000 */
[----:B------:R-:W-:Y:S01]  /*0320*/  ISETP.NE.AND P2, PT, R8, RZ, PT ;  /* 0x000000ff0800720c */ /* 0x000fe20003f45270 */
[----:B------:R-:W-:Y:S01]  /*0330*/  NOP ;  /* 0x0000000000007918 */ /* 0x000fe20000000000 */
[----:B------:R-:W0:Y:S01]  /*0340*/  S2R R4, SR_CTAID.X ;  /* 0x0000000000047919 */ /* 0x000e220000002500 */
[----:B------:R-:W-:Y:S01]  /*0350*/  LEA.HI R6, R6, R5, RZ, 0x2 ;  /* 0x0000000506067211 */ /* 0x000fe200078f10ff */
[----:B------:R-:W-:Y:S01]  /*0360*/  NOP ;  /* 0x0000000000007918 */ /* 0x000fe20000000000 */
[----:B-----5:R-:W-:-:S02]  /*0370*/  ISETP.NE.OR P0, PT, R0, RZ, !P0 ;  /* 0x000000ff0000720c */ /* 0x020fc40004705670 */
[----:B-1----:R-:W-:-:S04]  /*0380*/  ISETP.NE.AND P3, PT, R2, 0x1, PT ;  /* 0x000000010200780c */ /* 0x002fc80003f65270 */
[----:B------:R-:W-:Y:S02]  /*0390*/  P2R R0, PR, RZ, 0x8 ;  /* 0x00000008ff007803 */ /* 0x000fe40000000000 */
[----:B------:R-:W-:-:S05]  /*03a0*/  LOP3.LUT R0, R6, 0xfffffffc, RZ, 0xc0, !PT ;  /* 0xfffffffc06007812 */ /* 0x000fca00078ec0ff */
[----:B------:R-:W-:Y:S01]  /*03b0*/  VOTEU.ALL UP0, P0 ;  /* 0x00000000003f7886 */ /* 0x000fe20000000000 */
[----:B------:R-:W-:Y:S01]  /*03c0*/  IMAD.IADD R0, R5, 0x1, -R0 ;  /* 0x0000000105007824 */ /* 0x000fe200078e0a00 */
[----:B------:R-:W0:Y:S01]  /*03d0*/  @P3 LDC R17, c[0x0][0x10] ;  /* 0x00000400ff113b82 */ /* 0x000e220000000800 */
[----:B------:R-:W-:Y:S01]  /*03e0*/  VOTEU.ALL UP1, P0 ;  /* 0x00000000003f7886 */ /* 0x000fe20000020000 */
[----:B--2---:R-:W-:Y:S01]  /*03f0*/  @P3 IMAD.MOV.U32 R6, RZ, RZ, R3 ;  /* 0x000000ffff063224 */ /* 0x004fe200078e0003 */
[----:B------:R-:W-:Y:S01]  /*0400*/  @!UP0 UMOV UR6, 0x400 ;  /* 0x0000040000068882 */ /* 0x000fe20000000000 */
[----:B------:R-:W-:-:S04]  /*0410*/  @!UP0 UIADD3 UR4, -UR4, 0x100000, URZ ;  /* 0x0010000004048890 */ /* 0x000fc8000fffe13f */
[----:B------:R-:W-:Y:S02]  /*0420*/  @!UP0 USHF.L.U32 UR5, UR4, 0xb, URZ ;  /* 0x0000000b04058899 */ /* 0x000fe4000800063f */
[----:B------:R-:W-:Y:S01]  /*0430*/  @!UP0 USHF.L.U32 UR4, UR4, 0x1, URZ ;  /* 0x0000000104048899 */ /* 0x000fe2000800063f */
[----:B------:R-:W-:Y:S02]  /*0440*/  @P3 IMAD.MOV.U32 R7, RZ, RZ, RZ ;  /* 0x000000ffff073224 */ /* 0x000fe400078e00ff */
[----:B------:R-:W-:Y:S01]  /*0450*/  IMAD.MOV.U32 R5, RZ, RZ, RZ ;  /* 0x000000ffff057224 */ /* 0x000fe200078e00ff */
[----:B------:R-:W1:Y:S01]  /*0460*/  @!UP0 S2UR UR7, SR_CgaCtaId ;  /* 0x00000000000789c3 */ /* 0x000e620000008800 */
[----:B------:R-:W-:-:S07]  /*0470*/  @P3 IMAD.MOV.U32 R11, RZ, RZ, RZ ;  /* 0x000000ffff0b3224 */ /* 0x000fce00078e00ff */
[----:B------:R-:W2:Y:S01]  /*0480*/  @!P3 LDC R9, c[0x0][0xc] ;  /* 0x00000300ff09bb82 */ /* 0x000ea20000000800 */
[----:B0-----:R-:W-:-:S04]  /*0490*/  @P3 IMAD.WIDE.U32 R16, R4, R17, R6 ;  /* 0x0000001104103225 */ /* 0x001fc800078e0006 */
[----:B------:R-:W-:Y:S01]  /*04a0*/  @P3 IMAD.IADD R17, R17, 0x1, R11 ;  /* 0x0000000111113824 */ /* 0x000fe200078e020b */
[----:B-1----:R-:W-:Y:S01]  /*04b0*/  @!UP0 ULEA UR6, UR7, UR6, 0x18 ;  /* 0x0000000607068291 */ /* 0x002fe2000f8ec03f */
[----:B------:R-:W-:Y:S01]  /*04c0*/  VOTEU.ALL UP0, P0 ;  /* 0x00000000003f7886 */ /* 0x000fe20000000000 */
[----:B------:R-:W-:-:S04]  /*04d0*/  ISETP.NE.AND P0, PT, R0, 0x3, PT ;  /* 0x000000030000780c */ /* 0x000fc80003f05270 */
[----:B------:R-:W-:Y:S01]  /*04e0*/  ISETP.EQ.OR P0, PT, R0, RZ, !P0 ;  /* 0x000000ff0000720c */ /* 0x000fe20004702670 */
[----:B--2---:R-:W-:-:S03]  /*04f0*/  @!P3 IMAD.WIDE.U32 R6, R9, R3, R4 ;  /* 0x000000030906b225 */ /* 0x004fc600078e0004 */
[C---:B------:R-:W-:Y:S01]  /*0500*/  ISETP.EQ.AND P0, PT, R8.reuse, RZ, P0 ;  /* 0x000000ff0800720c */ /* 0x040fe20000702270 */
[----:B------:R-:W-:Y:S01]  /*0510*/  VIADD R8, R8, 0xffffffff ;  /* 0xffffffff08087836 */ /* 0x000fe20000000000 */
[----:B------:R-:W0:Y:S02]  /*0520*/  FENCE.VIEW.ASYNC.S ;  /* 0x00000000000073c6 */ /* 0x000e240000000000 */
[----:B0-----:R0:W3:Y:S01]  /*0530*/  @!UP0 SYNCS.EXCH.64 URZ, [UR6+0x50], UR4 ;  /* 0x00005004063f85b2 */ /* 0x0010e20008000100 */
[----:B------:R-:W-:Y:S01]  /*0540*/  @!P3 IMAD.MOV.U32 R16, RZ, RZ, R6 ;  /* 0x000000ffff10b224 */ /* 0x000fe200078e0006 */
[----:B------:R-:W-:Y:S01]  /*0550*/  SEL R19, RZ, 0x1, !P0 ;  /* 0x00000001ff137807 */ /* 0x000fe20004000000 */
[----:B------:R-:W-:Y:S01]  /*0560*/  @!P3 IMAD.MOV.U32 R17, RZ, RZ, R7 ;  /* 0x000000ffff11b224 */ /* 0x000fe200078e0007 */
[----:B------:R-:W-:-:S04]  /*0570*/  ISETP.GE.U32.AND P1, PT, R8, 0x2, PT ;  /* 0x000000020800780c */ /* 0x000fc80003f26070 */
[----:B------:R-:W-:Y:S01]  /*0580*/  SEL R19, R19, 0x2, P1 ;  /* 0x0000000213137807 */ /* 0x000fe20000800000 */
[----:B------:R0:W3:Y:S01]  /*0590*/  @!UP1 SYNCS.EXCH.64 URZ, [UR6+0x58], UR4 ;  /* 0x00005804063f95b2 */ /* 0x0000e20008000100 */
[----:B------:R-:W-:Y:S01]  /*05a0*/  NOP ;  /* 0x0000000000007918 */ /* 0x000fe20000000000 */
[----:B---34-:R-:W-:Y:S06]  /*05b0*/  BAR.SYNC.DEFER_BLOCKING 0x0 ;  /* 0x0000000000007b1d */ /* 0x018fec0000010000 */
[----:B------:R-:W-:Y:S05]  /*05c0*/  @!P2 BRA `(.L_x_3) ;  /* 0x000000a80000a947 */ /* 0x000fea0003800000 */
[----:B------:R-:W-:-:S13]  /*05d0*/  ISETP.GT.U32.AND P0, PT, R8, 0x1, PT ;  /* 0x000000010800780c */ /* 0x000fda0003f04070 */
[----:B0-----:R-:W-:Y:S05]  /*05e0*/  @P0 EXIT ;  /* 0x000000000000094d */ /* 0x001fea0003800000 */
[----:B------:R-:W-:Y:S01]  /*05f0*/  ULDC.64 UR4, c[0x0][0x650] ;  /* 0x0001940000047ab9 */ /* 0x000fe20000000a00 */
[----:B------:R-:W-:Y:S01]  /*0600*/  PRMT R0, RZ, 0x7610, R0 ;  /* 0x00007610ff007816 */ /* 0x000fe20000000000 */
[----:B------:R-:W-:Y:S01]  /*0610*/  IMAD.MOV.U32 R152, RZ, RZ, -0x1 ;  /* 0xffffffffff987424 */ /* 0x000fe200078e00ff */
[----:B------:R-:W-:Y:S01]  /*0620*/  ISETP.GE.U32.AND P0, PT, R16, UR4, PT ;  /* 0x0000000410007c0c */ /* 0x000fe2000bf06070 */
[----:B------:R-:W-:Y:S02]  /*0630*/  IMAD.MOV.U32 R153, RZ, RZ, -0x1 ;  /* 0xffffffffff997424 */ /* 0x000fe400078e00ff */
[----:B------:R-:W-:Y:S01]  /*0640*/  IMAD.MOV.U32 R23, RZ, RZ, -0x1 ;  /* 0xffffffffff177424 */ /* 0x000fe200078e00ff */
[----:B------:R-:W-:-:S13]  /*0650*/  ISETP.GE.U32.AND.EX P0, PT, R17, UR5, PT, P0 ;  /* 0x0000000511007c0c */ /* 0x000fda000bf06100 */
[----:B------:R-:W-:Y:S05]  /*0660*/  @P0 BRA `(.L_x_4) ;  /* 0x0000000400540947 */ /* 0x000fea0003800000 */
[----:B------:R-:W0:Y:S01]  /*0670*/  LDC.64 R14, c[0x0][0x628] ;  /* 0x00018a00ff0e7b82 */ /* 0x000e220000000a00 */
[----:B------:R-:W-:Y:S02]  /*0680*/  IMAD.MOV.U32 R6, RZ, RZ, R16 ;  /* 0x000000ffff067224 */ /* 0x000fe400078e0010 */
[----:B------:R-:W-:-:S05]  /*0690*/  IMAD.MOV.U32 R7, RZ, RZ, R17 ;  /* 0x000000ffff077224 */ /* 0x000fca00078e0011 */
[----:B------:R-:W1:Y:S08]  /*06a0*/  LDC R0, c[0x0][0x630] ;  /* 0x00018c00ff007b82 */ /* 0x000e700000000800 */
[----:B------:R-:W2:Y:S01]  /*06b0*/  LDC.64 R20, c[0x0][0x620] ;  /* 0x00018800ff147b82 */ /* 0x000ea20000000a00 */
[----:B0-----:R-:W-:-:S04]  /*06c0*/  ISETP.NE.U32.AND P0, PT, R14, RZ, PT ;  /* 0x000000ff0e00720c */ /* 0x001fc80003f05070 */
[----:B------:R-:W-:-:S13]  /*06d0*/  ISETP.NE.AND.EX P0, PT, R15, RZ, PT, P0 ;  /* 0x000000ff0f00720c */ /* 0x000fda0003f05300 */
[----:B-12---:R-:W-:Y:S05]  /*06e0*/  @!P0 BRA `(.L_x_5) ;  /* 0x0000000000288947 */ /* 0x006fea0003800000 */
[----:B------:R-:W0:Y:S02]  /*06f0*/  LDC R11, c[0x0][0x634] ;  /* 0x00018d00ff0b7b82 */ /* 0x000e240000000800 */
[----:B0-----:R-:W-:-:S05]  /*0700*/  IADD3 R11, P0, R16, R11, RZ ;  /* 0x0000000b100b7210 */ /* 0x001fca0007f1e0ff */
[----:B------:R-:W-:-:S04]  /*0710*/  IMAD.X R13, RZ, RZ, R17, P0 ;  /* 0x000000ffff0d7224 */ /* 0x000fc800000e0611 */
[----:B------:R-:W-:-:S04]  /*0720*/  IMAD.WIDE.U32 R6, R13, R14, RZ ;  /* 0x0000000e0d067225 */ /* 0x000fc800078e00ff */
[----:B------:R-:W-:-:S04]  /*0730*/  IMAD.WIDE.U32 R8, P0, R11, R15, R6 ;  /* 0x0000000f0b087225 */ /* 0x000fc80007800006 */
[----:B------:R-:W-:-:S04]  /*0740*/  IMAD.WIDE.U32 R6, R11, R14, RZ ;  /* 0x0000000e0b067225 */ /* 0x000fc800078e00ff */
[----:B------:R-:W-:Y:S01]  /*0750*/  IMAD.X R11, RZ, RZ, RZ, P0 ;  /* 0x000000ffff0b7224 */ /* 0x000fe200000e06ff */
[----:B------:R-:W-:Y:S01]  /*0760*/  IADD3 RZ, P0, R7, R8, RZ ;  /* 0x0000000807ff7210 */ /* 0x000fe20007f1e0ff */
[----:B------:R-:W-:-:S04]  /*0770*/  IMAD.MOV.U32 R10, RZ, RZ, R9 ;  /* 0x000000ffff0a7224 */ /* 0x000fc800078e0009 */
[----:B------:R-:W-:-:S08]  /*0780*/  IMAD.WIDE.U32.X R6, R13, R15, R10, P0 ;  /* 0x0000000f0d067225 */ /* 0x000fd000000e040a */
.L_x_5:
[-CC-:B------:R-:W-:Y:S01]  /*0790*/  SHF.R.U64 R23, R6, R0.reuse, R7.reuse ;  /* 0x0000000006177219 */ /* 0x180fe20000001207 */
[----:B------:R-:W0:Y:S01]  /*07a0*/  LDC R10, c[0x0][0x618] ;  /* 0x00018600ff0a7b82 */ /* 0x000e220000000800 */
[----:B------:R-:W-:Y:S01]  /*07b0*/  SHF.R.U32.HI R5, RZ, R0, R7 ;  /* 0x00000000ff057219 */ /* 0x000fe20000011607 */
[----:B------:R-:W-:Y:S01]  /*07c0*/  ULDC UR4, c[0x0][0x150] ;  /* 0x0000540000047ab9 */ /* 0x000fe20000000800 */
[----:B------:R-:W-:Y:S02]  /*07d0*/  IADD3 R9, P0, RZ, -R23, RZ ;  /* 0x80000017ff097210 */ /* 0x000fe40007f1e0ff */
[----:B------:R-:W-:-:S03]  /*07e0*/  I2FP.F32.U32 R0, R4 ;  /* 0x0000000400007245 */ /* 0x000fc60000201000 */
[----:B------:R-:W1:Y:S01]  /*07f0*/  LDC.64 R28, c[0x0][0x640] ;  /* 0x00019000ff1c7b82 */ /* 0x000e620000000a00 */
[----:B------:R-:W-:Y:S02]  /*0800*/  IMAD.X R11, RZ, RZ, ~R5, P0 ;  /* 0x000000ffff0b7224 */ /* 0x000fe400000e0e05 */
[----:B------:R-:W-:Y:S01]  /*0810*/  FMUL R0, R0, UR4 ;  /* 0x0000000400007c20 */ /* 0x000fe20008400000 */
[----:B------:R-:W-:Y:S01]  /*0820*/  IMAD.WIDE.U32 R6, R9, R20, R16 ;  /* 0x0000001409067225 */ /* 0x000fe200078e0010 */
[----:B------:R-:W-:-:S03]  /*0830*/  ULDC UR4, c[0x0][0x154] ;  /* 0x0000550000047ab9 */ /* 0x000fc60000000800 */
[----:B------:R-:W-:Y:S01]  /*0840*/  IMAD R8, R11, R20, RZ ;  /* 0x000000140b087224 */ /* 0x000fe200078e02ff */
[----:B------:R-:W2:Y:S01]  /*0850*/  LDC R5, c[0x0][0x144] ;  /* 0x00005100ff057b82 */ /* 0x000ea20000000800 */
[----:B------:R-:W3:Y:S02]  /*0860*/  F2I.U32.TRUNC.NTZ R0, R0 ;  /* 0x0000000000007305 */ /* 0x000ee4000020f000 */
[----:B------:R-:W-:-:S04]  /*0870*/  IMAD R9, R9, R21, R8 ;  /* 0x0000001509097224 */ /* 0x000fc800078e0208 */
[----:B------:R-:W-:Y:S01]  /*0880*/  IMAD.IADD R7, R7, 0x1, R9 ;  /* 0x0000000107077824 */ /* 0x000fe200078e0209 */
[----:B------:R-:W4:Y:S01]  /*0890*/  LDC R12, c[0x0][0x608] ;  /* 0x00018200ff0c7b82 */ /* 0x000f220000000800 */
[----:B------:R-:W-:-:S03]  /*08a0*/  IMAD.MOV.U32 R9, RZ, RZ, -0x1 ;  /* 0xffffffffff097424 */ /* 0x000fc600078e00ff */
[-CC-:B0-----:R-:W-:Y:S02]  /*08b0*/  SHF.R.U64 R20, R6, R10.reuse, R7.reuse ;  /* 0x0000000a06147219 */ /* 0x181fe40000001207 */
[----:B------:R-:W-:Y:S02]  /*08c0*/  I2FP.F32.U32 R6, R3 ;  /* 0x0000000300067245 */ /* 0x000fe40000201000 */
[----:B------:R-:W0:Y:S01]  /*08d0*/  LDC R26, c[0x0][0x658] ;  /* 0x00019600ff1a7b82 */ /* 0x000e220000000800 */
[----:B-1----:R-:W-:Y:S01]  /*08e0*/  ISETP.NE.U32.AND P0, PT, R28, RZ, PT ;  /* 0x000000ff1c00720c */ /* 0x002fe20003f05070 */
[----:B---3--:R-:W-:Y:S01]  /*08f0*/  IMAD.MOV R8, RZ, RZ, -R0 ;  /* 0x000000ffff087224 */ /* 0x008fe200078e0a00 */
[----:B------:R-:W-:Y:S01]  /*0900*/  SHF.R.U32.HI R7, RZ, R10, R7 ;  /* 0x0000000aff077219 */ /* 0x000fe20000011607 */
[----:B------:R-:W-:Y:S01]  /*0910*/  FMUL R6, R6, UR4 ;  /* 0x0000000406067c20 */ /* 0x000fe20008400000 */
[----:B------:R-:W-:-:S03]  /*0920*/  ISETP.NE.AND.EX P0, PT, R29, RZ, PT, P0 ;  /* 0x000000ff1d00720c */ /* 0x000fc60003f05300 */
[----:B------:R-:W1:Y:S01]  /*0930*/  LDC R14, c[0x0][0x148] ;  /* 0x00005200ff0e7b82 */ /* 0x000e620000000800 */
[----:B--2---:R-:W-:-:S07]  /*0940*/  IMAD R0, R5, R8, R4 ;  /* 0x0000000805007224 */ /* 0x004fce00078e0204 */
[----:B------:R-:W2:Y:S01]  /*0950*/  LDC R24, c[0x0][0x600] ;  /* 0x00018000ff187b82 */ /* 0x000ea20000000800 */
[-CC-:B----4-:R-:W-:Y:S02]  /*0960*/  SHF.R.U64 R30, R20, R12.reuse, R7.reuse ;  /* 0x0000000c141e7219 */ /* 0x190fe40000001207 */
[----:B------:R-:W-:Y:S01]  /*0970*/  SHF.R.U32.HI R5, RZ, R12, R7 ;  /* 0x0000000cff057219 */ /* 0x000fe20000011607 */
[----:B------:R-:W-:Y:S01]  /*0980*/  IMAD.MOV.U32 R7, RZ, RZ, 0x1 ;  /* 0x00000001ff077424 */ /* 0x000fe200078e00ff */
[----:B------:R3:W4:Y:S03]  /*0990*/  F2I.U32.TRUNC.NTZ R12, R6 ;  /* 0x00000006000c7305 */ /* 0x000726000020f000 */
[----:B------:R-:W1:Y:S01]  /*09a0*/  LDC R15, c[0x0][0x648] ;  /* 0x00019200ff0f7b82 */ /* 0x000e620000000800 */
[-C--:B0-----:R-:W-:Y:S02]  /*09b0*/  SHF.L.U32 R4, R9, R26.reuse, RZ ;  /* 0x0000001a09047219 */ /* 0x081fe400000006ff */
[----:B------:R-:W-:-:S02]  /*09c0*/  SHF.R.U64 R32, R30, R26, R5 ;  /* 0x0000001a1e207219 */ /* 0x000fc40000001205 */
[----:B------:R-:W-:Y:S02]  /*09d0*/  LOP3.LUT R11, RZ, R4, RZ, 0x33, !PT ;  /* 0x00000004ff0b7212 */ /* 0x000fe400078e33ff */
[-C--:B------:R-:W-:Y:S01]  /*09e0*/  SHF.R.U32.HI R5, RZ, R26.reuse, R5 ;  /* 0x0000001aff057219 */ /* 0x080fe20000011605 */
[----:B------:R-:W0:Y:S01]  /*09f0*/  LDC R21, c[0x0][0x638] ;  /* 0x00018e00ff157b82 */ /* 0x000e220000000800 */
[----:B------:R-:W-:Y:S01]  /*0a00*/  SHF.L.U32 R10, R7, R26, RZ ;  /* 0x0000001a070a7219 */ /* 0x000fe200000006ff */
[----:B------:R-:W-:-:S06]  /*0a10*/  IMAD.MOV.U32 R4, RZ, RZ, R32 ;  /* 0x000000ffff047224 */ /* 0x000fcc00078e0020 */
[----:B------:R-:W0:Y:S01]  /*0a20*/  LDC R152, c[0x0][0x610] ;  /* 0x00018400ff987b82 */ /* 0x000e220000000800 */
[----:B---34-:R-:W-:Y:S05]  /*0a30*/  @!P0 BRA `(.L_x_6) ;  /* 0x0000000000288947 */ /* 0x018fea0003800000 */
[----:B------:R-:W3:Y:S02]  /*0a40*/  LDC R9, c[0x0][0x64c] ;  /* 0x00019300ff097b82 */ /* 0x000ee40000000800 */
[----:B---3--:R-:W-:-:S05]  /*0a50*/  IADD3 R9, P0, R32, R9, RZ ;  /* 0x0000000920097210 */ /* 0x008fca0007f1e0ff */
        /* <DEDUP_REMOVED lines=8> */
.L_x_6:
[----:B-1----:R-:W-:Y:S01]  /*0ae0*/  SHF.R.U64 R4, R4, R15, R5 ;  /* 0x0000000f04047219 */ /* 0x002fe20000001205 */
[----:B--2---:R-:W-:Y:S01]  /*0af0*/  VIADD R5, R24, 0xffffffff ;  /* 0xffffffff18057836 */ /* 0x004fe20000000000 */
[----:B------:R-:W-:Y:S01]  /*0b00*/  LOP3.LUT R11, R30, R11, RZ, 0xc0, !PT ;  /* 0x0000000b1e0b7212 */ /* 0x000fe200078ec0ff */
[----:B------:R-:W-:Y:S02]  /*0b10*/  IMAD.MOV R12, RZ, RZ, -R12 ;  /* 0x000000ffff0c7224 */ /* 0x000fe400078e0a0c */
[----:B------:R-:W-:Y:S01]  /*0b20*/  IMAD.MOV R6, RZ, RZ, -R4 ;  /* 0x000000ffff067224 */ /* 0x000fe200078e0a04 */
[----:B------:R-:W-:Y:S01]  /*0b30*/  LOP3.LUT R5, R20, R5, RZ, 0xc0, !PT ;  /* 0x0000000514057212 */ /* 0x000fe200078ec0ff */
[----:B------:R-:W-:Y:S02]  /*0b40*/  @P3 IMAD R0, R14, R12, R3 ;  /* 0x0000000c0e003224 */ /* 0x000fe400078e0203 */
[----:B------:R-:W-:Y:S02]  /*0b50*/  IMAD R11, R10, R4, R11 ;  /* 0x000000040a0b7224 */ /* 0x000fe400078e020b */
[----:B0-----:R-:W-:-:S02]  /*0b60*/  IMAD R3, R6, R21, R32 ;  /* 0x0000001506037224 */ /* 0x001fc400078e0220 */
[----:B------:R-:W-:Y:S02]  /*0b70*/  IMAD R152, R11, R152, R0 ;  /* 0x000000980b987224 */ /* 0x000fe400078e0200 */
[----:B------:R-:W-:Y:S02]  /*0b80*/  IMAD R3, R3, R24, R5 ;  /* 0x0000001803037224 */ /* 0x000fe400078e0205 */
[----:B------:R-:W-:-:S03]  /*0b90*/  IMAD.MOV.U32 R0, RZ, RZ, 0x1 ;  /* 0x00000001ff007424 */ /* 0x000fc600078e00ff */
[----:B------:R-:W-:Y:S02]  /*0ba0*/  SEL R153, R3, R152, !P3 ;  /* 0x0000009803997207 */ /* 0x000fe40005800000 */
[----:B------:R-:W-:-:S07]  /*0bb0*/  SEL R152, R152, R3, !P3 ;  /* 0x0000000398987207 */ /* 0x000fce0005800000 */
.L_x_4:
[----:B------:R-:W-:-:S08]  /*0bc0*/  NOP ;  /* 0x0000000000007918 */ /* 0x000fd00000000000 */
[----:B------:R-:W0:Y:S02]  /*0bd0*/  USETMAXREG.TRY_ALLOC.CTAPOOL UP0, 0xe8 ;  /* 0x000000e8000079c8 */ /* 0x000e240008000600 */
[----:B0-----:R-:W-:-:S13]  /*0be0*/  PLOP3.LUT P0, PT, PT, PT, UP0, 0x80, 0x0 ;  /* 0x000000000000781c */ /* 0x001fda0003f0f008 */
[----:B------:R-:W-:Y:S05]  /*0bf0*/  @!P0 BRA `(.L_x_4) ;  /* 0xfffffffc00f08947 */ /* 0x000fea000383ffff */
[----:B------:R-:W-:Y:S01]  /*0c00*/  ULDC.64 UR4, c[0x0][0x598] ;  /* 0x0001660000047ab9 */ /* 0x000fe20000000a00 */
[----:B------:R-:W-:Y:S01]  /*0c10*/  ULDC.64 UR36, c[0x0][0x208] ;  /* 0x0000820000247ab9 */ /* 0x000fe20000000a00 */
[----:B------:R-:W-:-:S04]  /*0c20*/  ISETP.NE.U32.AND P0, PT, RZ, UR4, PT ;  /* 0x00000004ff007c0c */ /* 0x000fc8000bf05070 */
[----:B------:R-:W-:-:S13]  /*0c30*/  ISETP.NE.AND.EX P0, PT, RZ, UR5, PT, P0 ;  /* 0x00000005ff007c0c */ /* 0x000fda000bf05300 */
[----:B------:R-:W-:Y:S05]  /*0c40*/  @!P0 BRA `(.L_x_7) ;  /* 0x00000000001c8947 */ /* 0x000fea0003800000 */
[----:B------:R-:W0:Y:S02]  /*0c50*/  LDC.64 R4, c[0x0][0x598] ;  /* 0x00016600ff047b82 */ /* 0x000e240000000a00 */
[----:B0-----:R-:W2:Y:S02]  /*0c60*/  LDG.E.64 R4, desc[UR36][R4.64] ;  /* 0x0000002404047981 */ /* 0x001ea4000c1e1b00 */
[----:B--2---:R-:W-:-:S04]  /*0c70*/  ISETP.NE.U32.AND P0, PT, R4, RZ, PT ;  /* 0x000000ff0400720c */ /* 0x004fc80003f05070 */
[----:B------:R-:W-:-:S13]  /*0c80*/  ISETP.NE.AND.EX P0, PT, R5, RZ, PT, P0 ;  /* 0x000000ff0500720c */ /* 0x000fda0003f05300 */
[----:B------:R-:W-:Y:S05]  /*0c90*/  @!P0 BRA `(.L_x_7) ;  /* 0x0000000000088947 */ /* 0x000fea0003800000 */
[----:B------:R0:W5:Y:S01]  /*0ca0*/  LD.E R154, desc[UR36][R4.64] ;  /* 0x00000024049a7980 */ /* 0x000162000c101900 */
[----:B------:R-:W-:Y:S05]  /*0cb0*/  BRA `(.L_x_8) ;  /* 0x0000000000247947 */ /* 0x000fea0003800000 */
.L_x_7:
[----:B------:R-:W-:Y:S02]  /*0cc0*/  ULDC.64 UR4, c[0x0][0x588] ;  /* 0x0001620000047ab9 */ /* 0x000fe40000000a00 */
[----:B------:R-:W-:-:S04]  /*0cd0*/  ISETP.NE.U32.AND P0, PT, RZ, UR4, PT ;  /* 0x00000004ff007c0c */ /* 0x000fc8000bf05070 */
[----:B------:R-:W-:-:S13]  /*0ce0*/  ISETP.NE.AND.EX P0, PT, RZ, UR5, PT, P0 ;  /* 0x00000005ff007c0c */ /* 0x000fda000bf05300 */
[----:B------:R-:W-:Y:S05]  /*0cf0*/  @!P0 BRA `(.L_x_9) ;  /* 0x00000000000c8947 */ /* 0x000fea0003800000 */
[----:B------:R-:W0:Y:S02]  /*0d00*/  LDC.64 R154, c[0x0][0x588] ;  /* 0x00016200ff9a7b82 */ /* 0x000e240000000a00 */
[----:B0-----:R1:W5:Y:S01]  /*0d10*/  LDG.E R154, desc[UR36][R154.64] ;  /* 0x000000249a9a7981 */ /* 0x001362000c1e1900 */
[----:B------:R-:W-:Y:S05]  /*0d20*/  BRA `(.L_x_8) ;  /* 0x0000000000087947 */ /* 0x000fea0003800000 */
.L_x_9:
[----:B------:R-:W-:Y:S02]  /*0d30*/  ULDC UR4, c[0x0][0x580] ;  /* 0x0001600000047ab9 */ /* 0x000fe40000000800 */
[----:B------:R-:W-:-:S07]  /*0d40*/  IMAD.U32 R154, RZ, RZ, UR4 ;  /* 0x00000004ff9a7e24 */ /* 0x000fce000f8e00ff */
.L_x_8:
[----:B------:R-:W-:Y:S02]  /*0d50*/  ULDC.64 UR4, c[0x0][0x5a0] ;  /* 0x0001680000047ab9 */ /* 0x000fe40000000a00 */
[----:B------:R-:W-:-:S04]  /*0d60*/  ISETP.NE.U32.AND P0, PT, RZ, UR4, PT ;  /* 0x00000004ff007c0c */ /* 0x000fc8000bf05070 */
[----:B------:R-:W-:-:S13]  /*0d70*/  ISETP.NE.AND.EX P0, PT, RZ, UR5, PT, P0 ;  /* 0x00000005ff007c0c */ /* 0x000fda000bf05300 */
[----:B------:R-:W-:Y:S05]  /*0d80*/  @!P0 BRA `(.L_x_10) ;  /* 0x00000000001c8947 */ /* 0x000fea0003800000 */
[----:B0-----:R-:W0:Y:S02]  /*0d90*/  LDC.64 R4, c[0x0][0x5a0] ;  /* 0x00016800ff047b82 */ /* 0x001e240000000a00 */
[----:B0-----:R-:W2:Y:S02]  /*0da0*/  LDG.E.64 R4, desc[UR36][R4.64] ;  /* 0x0000002404047981 */ /* 0x001ea4000c1e1b00 */
[----:B--2---:R-:W-:-:S04]  /*0db0*/  ISETP.NE.U32.AND P0, PT, R4, RZ, PT ;  /* 0x000000ff0400720c */ /* 0x004fc80003f05070 */
[----:B------:R-:W-:-:S13]  /*0dc0*/  ISETP.NE.AND.EX P0, PT, R5, RZ, PT, P0 ;  /* 0x000000ff0500720c */ /* 0x000fda0003f05300 */
[----:B------:R-:W-:Y:S05]  /*0dd0*/  @!P0 BRA `(.L_x_10) ;  /* 0x0000000000088947 */ /* 0x000fea0003800000 */
[----:B-1----:R0:W5:Y:S01]  /*0de0*/  LD.E R155, desc[UR36][R4.64] ;  /* 0x00000024049b7980 */ /* 0x002162000c101900 */
[----:B------:R-:W-:Y:S05]  /*0df0*/  BRA `(.L_x_11) ;  /* 0x0000000000247947 */ /* 0x000fea0003800000 */
.L_x_10:
[----:B------:R-:W-:Y:S02]  /*0e00*/  ULDC.64 UR4, c[0x0][0x590] ;  /* 0x0001640000047ab9 */ /* 0x000fe40000000a00 */
[----:B------:R-:W-:-:S04]  /*0e10*/  ISETP.NE.U32.AND P0, PT, RZ, UR4, PT ;  /* 0x00000004ff007c0c */ /* 0x000fc8000bf05070 */
[----:B------:R-:W-:-:S13]  /*0e20*/  ISETP.NE.AND.EX P0, PT, RZ, UR5, PT, P0 ;  /* 0x00000005ff007c0c */ /* 0x000fda000bf05300 */
[----:B------:R-:W-:Y:S05]  /*0e30*/  @!P0 BRA `(.L_x_12) ;  /* 0x00000000000c8947 */ /* 0x000fea0003800000 */
[----:B0-----:R-:W1:Y:S02]  /*0e40*/  LDC.64 R4, c[0x0][0x590] ;  /* 0x00016400ff047b82 */ /* 0x001e640000000a00 */
[----:B-1----:R1:W5:Y:S01]  /*0e50*/  LDG.E R155, desc[UR36][R4.64] ;  /* 0x00000024049b7981 */ /* 0x002362000c1e1900 */
[----:B------:R-:W-:Y:S05]  /*0e60*/  BRA `(.L_x_11) ;  /* 0x0000000000087947 */ /* 0x000fea0003800000 */
.L_x_12:
[----:B------:R-:W-:Y:S02]  /*0e70*/  ULDC UR4, c[0x0][0x584] ;  /* 0x0001610000047ab9 */ /* 0x000fe40000000800 */
[----:B-1----:R-:W-:-:S07]  /*0e80*/  IMAD.U32 R155, RZ, RZ, UR4 ;  /* 0x00000004ff9b7e24 */ /* 0x002fce000f8e00ff */
.L_x_11:
[----:B------:R-:W-:-:S13]  /*0e90*/  LOP3.LUT P0, RZ, R0, 0xff, RZ, 0xc0, !PT ;  /* 0x000000ff00ff7812 */ /* 0x000fda000780c0ff */
[----:B------:R-:W-:Y:S05]  /*0ea0*/  @!P0 EXIT ;  /* 0x000000000000894d */ /* 0x000fea0003800000 */
[----:B------:R-:W-:Y:S01]  /*0eb0*/  ULDC UR4, c[0x0][0x28c] ;  /* 0x0000a30000047ab9 */ /* 0x000fe20000000800 */
[----:B------:R-:W-:Y:S01]  /*0ec0*/  LOP3.LUT R166, R19, 0x1, RZ, 0xfc, !PT ;  /* 0x0000000113a67812 */ /* 0x000fe200078efcff */
[----:B------:R-:W-:Y:S01]  /*0ed0*/  UIADD3 UR4, UR4, 0x3f, URZ ;  /* 0x0000003f04047890 */ /* 0x000fe2000fffe03f */
[----:B------:R-:W-:Y:S01]  /*0ee0*/  UMOV UR38, URZ ;  /* 0x0000003f00267c82 */ /* 0x000fe20008000000 */
[----:B------:R-:W-:Y:S02]  /*0ef0*/  UMOV UR39, URZ ;  /* 0x0000003f00277c82 */ /* 0x000fe40008000000 */
[----:B------:R-:W-:-:S04]  /*0f00*/  USHF.R.S32.HI UR5, URZ, 0x1f, UR4 ;  /* 0x0000001f3f057899 */ /* 0x000fc80008011404 */
[----:B------:R-:W-:-:S04]  /*0f10*/  ULEA.HI UR5, UR5, UR4, URZ, 0x6 ;  /* 0x0000000405057291 */ /* 0x000fc8000f8f303f */
[----:B------:R-:W-:-:S12]  /*0f20*/  USHF.R.S32.HI UR40, URZ, 0x6, UR5 ;  /* 0x000000063f287899 */ /* 0x000fd80008011405 */
.L_x_284:
[----:B------:R-:W-:Y:S01]  /*0f30*/  LOP3.LUT R0, R18, 0x80, RZ, 0xc0, !PT ;  /* 0x0000008012007812 */ /* 0x000fe200078ec0ff */
[----:B--2---:R-:W2:Y:S01]  /*0f40*/  S2UR UR7, SR_CgaCtaId ;  /* 0x00000000000779c3 */ /* 0x004ea20000008800 */
[----:B------:R-:W-:Y:S02]  /*0f50*/  UMOV UR6, 0x400 ;  /* 0x0000040000067882 */ /* 0x000fe40000000000 */
[----:B------:R-:W-:-:S06]  /*0f60*/  SHF.R.U32.HI R0, RZ, 0x7, R0 ;  /* 0x00000007ff007819 */ /* 0x000fcc0000011600 */
[----:B------:R-:W3:Y:S01]  /*0f70*/  SHFL.IDX PT, R0, R0, RZ, 0x1f ;  /* 0x00001fff00007589 */ /* 0x000ee200000e0000 */
[----:B--2---:R-:W-:Y:S01]  /*0f80*/  ULEA UR42, UR7, UR6, 0x18 ;  /* 0x00000006072a7291 */ /* 0x004fe2000f8ec03f */
[----:B---3--:R-:W-:-:S13]  /*0f90*/  R2UR UR4, R0 ;  /* 0x00000000000472ca */ /* 0x008fda00000e0000 */
[----:B------:R-:W-:-:S04]  /*0fa0*/  ULEA.HI UR5, UR4, UR4, URZ, 0x1 ;  /* 0x0000000404057291 */ /* 0x000fc8000f8f083f */
[----:B------:R-:W-:-:S04]  /*0fb0*/  ULOP3.LUT UR5, UR5, 0x7fffe, URZ, 0xc0, !UPT ;  /* 0x0007fffe05057892 */ /* 0x000fc8000f8ec03f */
[----:B------:R-:W-:-:S03]  /*0fc0*/  UIADD3 UR5, UR4, -UR5, URZ ;  /* 0x8000000504057290 */ /* 0x000fc6000fffe03f */
[----:B------:R-:W-:Y:S01]  /*0fd0*/  ULDC UR4, c[0x0][0x28c] ;  /* 0x0000a30000047ab9 */ /* 0x000fe20000000800 */
[----:B------:R-:W-:Y:S01]  /*0fe0*/  ULEA UR5, UR5, UR42, 0xd ;  /* 0x0000002a05057291 */ /* 0x000fe2000f8e683f */
[----:B------:R-:W-:-:S03]  /*0ff0*/  ISETP.LT.AND P0, PT, RZ, UR4, PT ;  /* 0x00000004ff007c0c */ /* 0x000fc6000bf01270 */
[----:B------:R-:W-:-:S04]  /*1000*/  UIADD3 UR5, UR5, 0x100, URZ ;  /* 0x0000010005057890 */ /* 0x000fc8000fffe03f */
[----:B------:R-:W-:-:S04]  /*1010*/  USHF.R.U32.HI UR5, URZ, 0x4, UR5 ;  /* 0x000000043f057899 */ /* 0x000fc80008011605 */
[----:B------:R-:W-:Y:S02]  /*1020*/  ULOP3.LUT UR41, UR5, 0x3fff, URZ, 0xc0, !UPT ;  /* 0x00003fff05297892 */ /* 0x000fe4000f8ec03f */
[----:B01--45:R-:W-:Y:S10]  /*1030*/  @P0 BRA `(.L_x_13) ;  /* 0x0000000000400947 */ /* 0x033ff40003800000 */
[----:B------:R-:W-:Y:S01]  /*1040*/  MOV R0, 0x0 ;  /* 0x0000000000007802 */ /* 0x000fe20000000f00 */
[----:B------:R-:W-:Y:S01]  /*1050*/  ULDC.64 UR4, c[0x4][0x68] ;  /* 0x01001a0000047ab9 */ /* 0x000fe20000000a00 */
[----:B------:R-:W-:Y:S01]  /*1060*/  ULDC.64 UR6, c[0x4][0x8] ;  /* 0x0100020000067ab9 */ /* 0x000fe20000000a00 */
[----:B01----:R-:W-:Y:S01]  /*1070*/  IMAD.U32 R4, RZ, RZ, UR4 ;  /* 0x00000004ff047e24 */ /* 0x003fe2000f8e00ff */
[----:B------:R0:W1:Y:S01]  /*1080*/  LDC.64 R14, c[0x4][R0] ;  /* 0x01000000000e7b82 */ /* 0x0000620000000a00 */
[----:B------:R-:W-:Y:S01]  /*1090*/  IMAD.U32 R5, RZ, RZ, UR5 ;  /* 0x00000005ff057e24 */ /* 0x000fe2000f8e00ff */
[----:B------:R-:W-:Y:S01]  /*10a0*/  ULDC.64 UR4, c[0x4][0x70] ;  /* 0x01001c0000047ab9 */ /* 0x000fe20000000a00 */
[----:B------:R-:W-:Y:S02]  /*10b0*/  IMAD.U32 R10, RZ, RZ, UR6 ;  /* 0x00000006ff0a7e24 */ /* 0x000fe4000f8e00ff */
[----:B------:R-:W-:Y:S02]  /*10c0*/  IMAD.U32 R6, RZ, RZ, UR4 ;  /* 0x00000004ff067e24 */ /* 0x000fe4000f8e00ff */
[----:B------:R-:W-:-:S02]  /*10d0*/  IMAD.U32 R7, RZ, RZ, UR5 ;  /* 0x00000005ff077e24 */ /* 0x000fc4000f8e00ff */
[----:B------:R-:W-:Y:S02]  /*10e0*/  IMAD.U32 R11, RZ, RZ, UR7 ;  /* 0x00000007ff0b7e24 */ /* 0x000fe4000f8e00ff */
[----:B------:R-:W-:Y:S02]  /*10f0*/  IMAD.MOV.U32 R8, RZ, RZ, 0x1e1 ;  /* 0x000001e1ff087424 */ /* 0x000fe400078e00ff */
[----:B------:R-:W-:Y:S02]  /*1100*/  IMAD.MOV.U32 R12, RZ, RZ, 0x1 ;  /* 0x00000001ff0c7424 */ /* 0x000fe400078e00ff */
[----:B0-----:R-:W-:-:S07]  /*1110*/  IMAD.MOV.U32 R13, RZ, RZ, RZ ;  /* 0x000000ffff0d7224 */ /* 0x001fce00078e00ff */
[----:B------:R-:W-:-:S07]  /*1120*/  LEPC R20, `(.L_x_13) ;  /* 0x000000001014794e */ /* 0x000fce0000000000 */
[----:B-1---5:R-:W-:Y:S05]  /*1130*/  CALL.ABS.NOINC R14 ;  /* 0x000000000e007343 */ /* 0x022fea0003c00000 */
.L_x_13:
[----:B------:R-:W-:-:S13]  /*1140*/  ISETP.NE.AND P0, PT, R166, 0x3, PT ;  /* 0x00000003a600780c */ /* 0x000fda0003f05270 */
[----:B------:R-:W-:Y:S05]  /*1150*/  @!P0 BRA `(.L_x_14) ;  /* 0x0000000000048947 */ /* 0x000fea0003800000 */
[----:B------:R-:W-:Y:S01]  /*1160*/  BPT.TRAP 0x1 ;  /* 0x000000040000795c */ /* 0x000fe20000300000 */
.L_x_14:
[----:B------:R-:W-:Y:S02]  /*1170*/  IMAD.U32 R3, RZ, RZ, UR39 ;  /* 0x00000027ff037e24 */ /* 0x000fe4000f8e00ff */
[----:B------:R-:W-:-:S03]  /*1180*/  IMAD.U32 R0, RZ, RZ, UR38 ;  /* 0x00000026ff007e24 */ /* 0x000fc6000f8e00ff */
[----:B------:R-:W-:Y:S02]  /*1190*/  LEA R3, R3, UR42, 0x3 ;  /* 0x0000002a03037c11 */ /* 0x000fe4000f8e18ff */
[----:B------:R-:W-:-:S04]  /*11a0*/  SHF.L.U32 R0, R0, 0x1f, RZ ;  /* 0x0000001f00007819 */ /* 0x000fc800000006ff */
[----:B------:R2:W3:Y:S01]  /*11b0*/  SYNCS.PHASECHK.TRANS64.TRYWAIT P1, [R3+URZ], R0 ;  /* 0x00000000030075a7 */ /* 0x0004e2000802017f */
[----:B------:R-:W-:Y:S05]  /*11c0*/  @!P0 BRA `(.L_x_15) ;  /* 0x0000000000048947 */ /* 0x000fea0003800000 */
[----:B------:R-:W-:Y:S01]  /*11d0*/  BPT.TRAP 0x1 ;  /* 0x000000040000795c */ /* 0x000fe20000300000 */
.L_x_15:
[----:B---3--:R-:W-:Y:S05]  /*11e0*/  @P1 BRA `(.L_x_16) ;  /* 0x0000000000081947 */ /* 0x008fea0003800000 */
[----:B------:R-:W3:Y:S02]  /*11f0*/  SYNCS.PHASECHK.TRANS64.TRYWAIT P1, [R3+URZ], R0 ;  /* 0x00000000030075a7 */ /* 0x000ee4000802017f */
[----:B---3--:R-:W-:Y:S05]  /*1200*/  @!P1 BRA `(.L_x_17) ;  /* 0x000000b000b09947 */ /* 0x008fea0003800000 */
.L_x_16:
[----:B------:R-:W-:-:S04]  /*1210*/  UISETP.LT.AND UP0, UPT, UR40, 0x1, UPT ;  /* 0x000000012800788c */ /* 0x000fc8000bf01270 */
[----:B------:R-:W-:-:S04]  /*1220*/  USEL UR4, UR40, 0x1, UP0 ;  /* 0x0000000128047887 */ /* 0x000fc80008000000 */
[----:B------:R-:W-:-:S06]  /*1230*/  UIADD3 UR4, UR40, -UR4, URZ ;  /* 0x8000000428047290 */ /* 0x000fcc000fffe03f */
[----:B--23--:R-:W-:Y:S01]  /*1240*/  IMAD.U32 R0, RZ, RZ, UR4 ;  /* 0x00000004ff007e24 */ /* 0x00cfe2000f8e00ff */
[----:B------:R-:W-:Y:S05]  /*1250*/  WARPSYNC.ALL ;  /* 0x0000000000007948 */ /* 0x000fea0003800000 */
[----:B------:R-:W-:Y:S01]  /*1260*/  ISETP.GE.AND P1, PT, R0, 0x1, PT ;  /* 0x000000010000780c */ /* 0x000fe20003f26270 */
[----:B------:R-:W-:Y:S01]  /*1270*/  UIADD3 UR4, UR42, 0x40100, URZ ;  /* 0x000401002a047890 */ /* 0x000fe2000fffe03f */
[----:B------:R-:W-:Y:S01]  /*1280*/  WARPGROUP.ARRIVE ;  /* 0x00000000000079c5 */ /* 0x000fe20000000000 */
[----:B------:R-:W-:Y:S01]  /*1290*/  UMOV UR9, 0x40000040 ;  /* 0x4000004000097882 */ /* 0x000fe20000000000 */
[----:B------:R-:W-:Y:S01]  /*12a0*/  UMOV UR11, 0x40000040 ;  /* 0x40000040000b7882 */ /* 0x000fe20000000000 */
[----:B------:R-:W-:Y:S01]  /*12b0*/  USHF.R.U32.HI UR4, URZ, 0x4, UR4 ;  /* 0x000000043f047899 */ /* 0x000fe20008011604 */
[----:B------:R-:W-:Y:S01]  /*12c0*/  UMOV UR15, UR11 ;  /* 0x0000000b000f7c82 */ /* 0x000fe20008000000 */
[----:B------:R-:W-:-:S02]  /*12d0*/  UMOV UR13, 0x40000040 ;  /* 0x40000040000d7882 */ /* 0x000fc40000000000 */
[----:B------:R-:W-:Y:S02]  /*12e0*/  ULOP3.LUT UR5, UR4, 0x3fff, URZ, 0xc0, !UPT ;  /* 0x00003fff04057892 */ /* 0x000fe4000f8ec03f */
[----:B------:R-:W-:Y:S02]  /*12f0*/  ULOP3.LUT UR4, UR41, 0x10000, URZ, 0xfc, !UPT ;  /* 0x0001000029047892 */ /* 0x000fe4000f8efc3f */
[----:B------:R-:W-:Y:S02]  /*1300*/  ULOP3.LUT UR5, UR5, 0x10000, URZ, 0xfc, !UPT ;  /* 0x0001000005057892 */ /* 0x000fe4000f8efc3f */
[----:B------:R-:W-:Y:S02]  /*1310*/  ULEA UR8, UR39, UR4, 0xc ;  /* 0x0000000427087291 */ /* 0x000fe4000f8e603f */
[----:B------:R-:W-:Y:S02]  /*1320*/  ULEA UR6, UR39, UR5, 0xb ;  /* 0x0000000527067291 */ /* 0x000fe4000f8e583f */
[----:B------:R-:W-:-:S05]  /*1330*/  UIADD3 UR12, UR8, 0x400, URZ ;  /* 0x00000400080c7890 */ /* 0x000fca000fffe03f */
[----:B------:R-:W-:Y:S02]  /*1340*/  UMOV UR10, UR6 ;  /* 0x00000006000a7c82 */ /* 0x000fe40008000000 */
[----:B------:R-:W-:Y:S01]  /*1350*/  HGMMA.64x128x8.F32.TF32 R88, gdesc[UR8], RZ, !UPT, gsb0 ;  /* 0x05e00000085879f0 */ /* 0x000fe2000c0028ff */
[----:B------:R-:W-:Y:S02]  /*1360*/  UMOV UR14, UR10 ;  /* 0x0000000a000e7c82 */ /* 0x000fe40008000000 */
[----:B------:R-:W-:Y:S02]  /*1370*/  WARPGROUP.DEPBAR.LE gsb0, 0x0 ;  /* 0x00008000000079c5 */ /* 0x000fe40000010000 */
[----:B------:R-:W-:-:S07]  /*1380*/  WARPGROUP.ARRIVE ;  /* 0x00000000000079c5 */ /* 0x000fce0000000000 */
[----:B------:R-:W-:Y:S01]  /*1390*/  HGMMA.64x128x8.F32.TF32 R24, gdesc[UR12], RZ, !UPT, gsb0 ;  /* 0x05e000000c1879f0 */ /* 0x000fe2000c0028ff */
[----:B------:R-:W-:Y:S02]  /*13a0*/  UIADD3 UR12, UR8, 0x2, URZ ;  /* 0x00000002080c7890 */ /* 0x000fe4000fffe03f */
[----:B------:R-:W-:Y:S01]  /*13b0*/  UIADD3 UR14, UR6, 0x2, URZ ;  /* 0x00000002060e7890 */ /* 0x000fe2000fffe03f */
[----:B------:R-:W-:Y:S01]  /*13c0*/  UMOV UR13, 0x40000040 ;  /* 0x40000040000d7882 */ /* 0x000fe20000000000 */
[----:B------:R-:W-:Y:S01]  /*13d0*/  UMOV UR15, 0x40000040 ;  /* 0x40000040000f7882 */ /* 0x000fe20000000000 */
[----:B------:R-:W-:Y:S02]  /*13e0*/  WARPGROUP.DEPBAR.LE gsb0, 0x0 ;  /* 0x00008000000079c5 */ /* 0x000fe40000010000 */
[----:B------:R-:W-:-:S06]  /*13f0*/  WARPGROUP.ARRIVE ;  /* 0x00000000000079c5 */ /* 0x000fcc0000000000 */
[----:B------:R-:W-:Y:S01]  /*1400*/  HGMMA.64x128x8.F32.TF32 R88, gdesc[UR12], R88, gsb0 ;  /* 0x05e000000c5879f0 */ /* 0x000fe20008002858 */
[----:B------:R-:W-:Y:S01]  /*1410*/  UIADD3 UR12, UR8, 0x402, URZ ;  /* 0x00000402080c7890 */ /* 0x000fe2000fffe03f */
[----:B------:R-:W-:Y:S01]  /*1420*/  UMOV UR13, 0x40000040 ;  /* 0x40000040000d7882 */ /* 0x000fe20000000000 */
[----:B------:R-:W-:Y:S02]  /*1430*/  WARPGROUP.DEPBAR.LE gsb0, 0x0 ;  /* 0x00008000000079c5 */ /* 0x000fe40000010000 */
[----:B------:R-:W-:-:S07]  /*1440*/  WARPGROUP.ARRIVE ;  /* 0x00000000000079c5 */ /* 0x000fce0000000000 */
[----:B------:R-:W-:Y:S01]  /*1450*/  HGMMA.64x128x8.F32.TF32 R24, gdesc[UR12], R24, gsb0 ;  /* 0x05e000000c1879f0 */ /* 0x000fe20008002818 */
        /* <DEDUP_REMOVED lines=71> */
[----:B------:R-:W-:Y:S03]  /*18d0*/  HGMMA.64x128x8.F32.TF32 R24, gdesc[UR12], R24, gsb0 ;  /* 0x05e000000c1879f0 */ /* 0x000fe60008002818 */
[----:B------:R-:W-:Y:S02]  /*18e0*/  WARPGROUP.DEPBAR.LE gsb0, 0x0 ;  /* 0x00008000000079c5 */ /* 0x000fe40000010000 */
[----:B------:R-:W-:Y:S05]  /*18f0*/  @!P1 BRA `(.L_x_18) ;  /* 0x00000008002c9947 */ /* 0x000fea0003800000 */
[----:B------:R-:W-:-:S04]  /*1900*/  UIADD3 UR6, UR39, 0x1, URZ ;  /* 0x0000000127067890 */ /* 0x000fc8000fffe03f */
[----:B------:R-:W-:-:S04]  /*1910*/  UISETP.NE.AND UP0, UPT, UR6, 0x4, UPT ;  /* 0x000000040600788c */ /* 0x000fc8000bf05270 */
[----:B------:R-:W-:Y:S02]  /*1920*/  USEL UR7, URZ, 0x1, UP0 ;  /* 0x000000013f077887 */ /* 0x000fe40008000000 */
[----:B------:R-:W-:Y:S02]  /*1930*/  USEL UR6, UR6, URZ, UP0 ;  /* 0x0000003f06067287 */ /* 0x000fe40008000000 */
[----:B------:R-:W-:-:S06]  /*1940*/  ULOP3.LUT UR7, UR38, UR7, URZ, 0x3c, !UPT ;  /* 0x0000000726077292 */ /* 0x000fcc000f8e3c3f */
[----:B01----:R-:W-:Y:S01]  /*1950*/  IMAD.U32 R5, RZ, RZ, UR7 ;  /* 0x00000007ff057e24 */ /* 0x003fe2000f8e00ff */
[----:B------:R-:W-:-:S06]  /*1960*/  UMOV UR7, UR39 ;  /* 0x0000002700077c82 */ /* 0x000fcc0008000000 */
.L_x_25:
[----:B01----:R-:W-:Y:S05]  /*1970*/  @!P0 BRA `(.L_x_19) ;  /* 0x0000000000048947 */ /* 0x003fea0003800000 */
[----:B------:R-:W-:Y:S01]  /*1980*/  BPT.TRAP 0x1 ;  /* 0x000000040000795c */ /* 0x000fe20000300000 */
.L_x_19:
[----:B------:R-:W0:Y:S01]  /*1990*/  S2UR UR9, SR_CgaCtaId ;  /* 0x00000000000979c3 */ /* 0x000e220000008800 */
[----:B------:R-:W-:Y:S01]  /*19a0*/  UMOV UR8, 0x400 ;  /* 0x0000040000087882 */ /* 0x000fe20000000000 */
[----:B------:R-:W-:Y:S01]  /*19b0*/  SHF.L.U32 R3, R5, 0x1f, RZ ;  /* 0x0000001f05037819 */ /* 0x000fe200000006ff */
[----:B0-----:R-:W-:-:S04]  /*19c0*/  ULEA UR8, UR9, UR8, 0x18 ;  /* 0x0000000809087291 */ /* 0x001fc8000f8ec03f */
[----:B------:R-:W-:-:S09]  /*19d0*/  ULEA UR9, UR6, UR8, 0x3 ;  /* 0x0000000806097291 */ /* 0x000fd2000f8e183f */
[----:B------:R0:W1:Y:S01]  /*19e0*/  SYNCS.PHASECHK.TRANS64.TRYWAIT P1, [UR9], R3 ;  /* 0x00000003ff0075a7 */ /* 0x0000620008020149 */
[----:B------:R-:W-:Y:S05]  /*19f0*/  @!P0 BRA `(.L_x_20) ;  /* 0x0000000000048947 */ /* 0x000fea0003800000 */
[----:B------:R-:W-:Y:S01]  /*1a00*/  BPT.TRAP 0x1 ;  /* 0x000000040000795c */ /* 0x000fe20000300000 */
.L_x_20:
[----:B-1----:R-:W-:Y:S05]  /*1a10*/  @P1 BRA `(.L_x_21) ;  /* 0x0000000000081947 */ /* 0x002fea0003800000 */
[----:B------:R-:W1:Y:S02]  /*1a20*/  SYNCS.PHASECHK.TRANS64.TRYWAIT P1, [UR9], R3 ;  /* 0x00000003ff0075a7 */ /* 0x000e640008020149 */
[----:B-1----:R-:W-:Y:S05]  /*1a30*/  @!P1 BRA `(.L_x_22) ;  /* 0x000000a800b89947 */ /* 0x002fea0003800000 */
.L_x_21:
[----:B------:R-:W-:Y:S01]  /*1a40*/  ULEA UR12, UR6, UR4, 0xc ;  /* 0x00000004060c7291 */ /* 0x000fe2000f8e603f */
[----:B------:R-:W-:Y:S01]  /*1a50*/  WARPGROUP.ARRIVE ;  /* 0x00000000000079c5 */ /* 0x000fe20000000000 */
[----:B------:R-:W-:Y:S01]  /*1a60*/  ULEA UR10, UR6, UR5, 0xb ;  /* 0x00000005060a7291 */ /* 0x000fe2000f8e583f */
[----:B------:R-:W-:Y:S01]  /*1a70*/  UMOV UR13, 0x40000040 ;  /* 0x40000040000d7882 */ /* 0x000fe20000000000 */
[----:B------:R-:W-:Y:S01]  /*1a80*/  UMOV UR15, 0x40000040 ;  /* 0x40000040000f7882 */ /* 0x000fe20000000000 */
[----:B------:R-:W-:Y:S01]  /*1a90*/  UIADD3 UR16, UR12, 0x400, URZ ;  /* 0x000004000c107890 */ /* 0x000fe2000fffe03f */
[----:B------:R-:W-:-:S03]  /*1aa0*/  UMOV UR19, UR15 ;  /* 0x0000000f00137c82 */ /* 0x000fc60008000000 */
[----:B------:R-:W-:Y:S01]  /*1ab0*/  UMOV UR14, UR10 ;  /* 0x0000000a000e7c82 */ /* 0x000fe20008000000 */
[----:B------:R-:W-:Y:S01]  /*1ac0*/  UMOV UR17, 0x40000040 ;  /* 0x4000004000117882 */ /* 0x000fe20000000000 */
[----:B------:R-:W-:Y:S01]  /*1ad0*/  HGMMA.64x128x8.F32.TF32 R88, gdesc[UR12], R88, gsb0 ;  /* 0x05e000000c5879f0 */ /* 0x000fe20008002858 */
[----:B------:R-:W-:Y:S02]  /*1ae0*/  UMOV UR18, UR14 ;  /* 0x0000000e00127c82 */ /* 0x000fe40008000000 */
        /* <DEDUP_REMOVED lines=89> */
[----:B------:R-:W-:Y:S01]  /*2080*/  BPT.TRAP 0x1 ;  /* 0x000000040000795c */ /* 0x000fe20000300000 */
.L_x_23:
[----:B------:R-:W-:Y:S01]  /*2090*/  ULEA UR8, UR7, UR8, 0x3 ;  /* 0x0000000807087291 */ /* 0x000fe2000f8e183f */
[----:B------:R-:W-:-:S03]  /*20a0*/  ISETP.GT.U32.AND P1, PT, R19, 0x1, PT ;  /* 0x000000011300780c */ /* 0x000fc60003f24070 */
[----:B------:R-:W-:-:S04]  /*20b0*/  UIADD3 UR8, UR8, 0x20, URZ ;  /* 0x0000002008087890 */ /* 0x000fc8000fffe03f */
[----:B------:R-:W-:-:S09]  /*20c0*/  UPRMT UR8, URZ, 0x654, UR8 ;  /* 0x000006543f087896 */ /* 0x000fd20008000008 */
[----:B------:R-:W-:Y:S01]  /*20d0*/  SYNCS.ARRIVE.TRANS64.RED.A1T0 RZ, [UR8], RZ ;  /* 0x000000ffffff79a7 */ /* 0x000fe20008100408 */
[----:B------:R-:W-:Y:S05]  /*20e0*/  @P1 BRA `(.L_x_24) ;  /* 0x0000000000041947 */ /* 0x000fea0003800000 */
[----:B------:R-:W-:Y:S01]  /*20f0*/  BPT.TRAP 0x1 ;  /* 0x000000040000795c */ /* 0x000fe20000300000 */
.L_x_24:
[----:B------:R-:W-:Y:S01]  /*2100*/  UIADD3 UR6, UR6, 0x1, URZ ;  /* 0x0000000106067890 */ /* 0x000fe2000fffe03f */
[C---:B------:R-:W-:Y:S01]  /*2110*/  ISETP.GT.AND P1, PT, R0.reuse, 0x1, PT ;  /* 0x000000010000780c */ /* 0x040fe20003f24270 */
[----:B------:R-:W-:Y:S01]  /*2120*/  UIADD3 UR7, UR7, 0x1, URZ ;  /* 0x0000000107077890 */ /* 0x000fe2000fffe03f */
[----:B------:R-:W-:Y:S01]  /*2130*/  VIADD R0, R0, 0xffffffff ;  /* 0xffffffff00007836 */ /* 0x000fe20000000000 */
[----:B------:R-:W-:Y:S02]  /*2140*/  UISETP.NE.AND UP0, UPT, UR6, 0x4, UPT ;  /* 0x000000040600788c */ /* 0x000fe4000bf05270 */
[----:B------:R-:W-:Y:S02]  /*2150*/  UISETP.NE.AND UP1, UPT, UR7, 0x4, UPT ;  /* 0x000000040700788c */ /* 0x000fe4000bf25270 */
[----:B------:R-:W-:Y:S02]  /*2160*/  USEL UR8, URZ, 0x1, UP0 ;  /* 0x000000013f087887 */ /* 0x000fe40008000000 */
[----:B------:R-:W-:-:S02]  /*2170*/  USEL UR6, UR6, URZ, UP0 ;  /* 0x0000003f06067287 */ /* 0x000fc40008000000 */
[----:B------:R-:W-:Y:S02]  /*2180*/  USEL UR7, UR7, URZ, UP1 ;  /* 0x0000003f07077287 */ /* 0x000fe40008800000 */
[----:B------:R-:W-:Y:S01]  /*2190*/  LOP3.LUT R5, R5, UR8, RZ, 0x3c, !PT ;  /* 0x0000000805057c12 */ /* 0x000fe2000f8e3cff */
[----:B------:R-:W-:Y:S09]  /*21a0*/  @P1 BRA `(.L_x_25) ;  /* 0xfffffff400f01947 */ /* 0x000ff2000383ffff */
.L_x_18:
[----:B------:R-:W2:Y:S02]  /*21b0*/  LDC R0, c[0x0][0x28c] ;  /* 0x0000a300ff007b82 */ /* 0x000ea40000000800 */
[----:B--2---:R-:W-:-:S13]  /*21c0*/  ISETP.GE.AND P1, PT, R0, 0x1, PT ;  /* 0x000000010000780c */ /* 0x004fda0003f26270 */
[----:B------:R-:W-:Y:S05]  /*21d0*/  @!P1 BRA `(.L_x_26) ;  /* 0x0000000000409947 */ /* 0x000fea0003800000 */
[----:B------:R-:W-:Y:S05]  /*21e0*/  @!P0 BRA `(.L_x_27) ;  /* 0x0000000000048947 */ /* 0x000fea0003800000 */
[----:B------:R-:W-:Y:S01]  /*21f0*/  BPT.TRAP 0x1 ;  /* 0x000000040000795c */ /* 0x000fe20000300000 */
.L_x_27:
[----:B------:R-:W2:Y:S01]  /*2200*/  S2UR UR6, SR_CgaCtaId ;  /* 0x00000000000679c3 */ /* 0x000ea20000008800 */
[----:B------:R-:W-:Y:S01]  /*2210*/  UISETP.LT.AND UP0, UPT, UR40, 0x1, UPT ;  /* 0x000000012800788c */ /* 0x000fe2000bf01270 */
[----:B------:R-:W-:Y:S01]  /*2220*/  ISETP.GT.U32.AND P0, PT, R19, 0x1, PT ;  /* 0x000000011300780c */ /* 0x000fe20003f04070 */
[----:B------:R-:W-:Y:S02]  /*2230*/  UMOV UR5, 0x400 ;  /* 0x0000040000057882 */ /* 0x000fe40000000000 */
[----:B------:R-:W-:-:S04]  /*2240*/  USEL UR4, UR40, 0x1, UP0 ;  /* 0x0000000128047887 */ /* 0x000fc80008000000 */
[----:B------:R-:W-:-:S04]  /*2250*/  UIADD3 UR4, UR39, UR40, -UR4 ;  /* 0x0000002827047290 */ /* 0x000fc8000fffe804 */
[----:B------:R-:W-:-:S04]  /*2260*/  USHF.L.U32 UR4, UR4, 0x3, URZ ;  /* 0x0000000304047899 */ /* 0x000fc8000800063f */
[----:B------:R-:W-:Y:S02]  /*2270*/  ULOP3.LUT UR4, UR4, 0x18, URZ, 0xc0, !UPT ;  /* 0x0000001804047892 */ /* 0x000fe4000f8ec03f */
[----:B--2---:R-:W-:-:S04]  /*2280*/  ULEA UR5, UR6, UR5, 0x18 ;  /* 0x0000000506057291 */ /* 0x004fc8000f8ec03f */
[----:B------:R-:W-:-:S04]  /*2290*/  UIADD3 UR4, UR5, 0x20, UR4 ;  /* 0x0000002005047890 */ /* 0x000fc8000fffe004 */
[----:B------:R-:W-:-:S09]  /*22a0*/  UPRMT UR4, URZ, 0x654, UR4 ;  /* 0x000006543f047896 */ /* 0x000fd20008000004 */
[----:B------:R-:W-:Y:S01]  /*22b0*/  SYNCS.ARRIVE.TRANS64.RED.A1T0 RZ, [UR4], RZ ;  /* 0x000000ffffff79a7 */ /* 0x000fe20008100404 */
[----:B------:R-:W-:Y:S05]  /*22c0*/  @P0 BRA `(.L_x_26) ;  /* 0x0000000000040947 */ /* 0x000fea0003800000 */
[----:B------:R-:W-:Y:S01]  /*22d0*/  BPT.TRAP 0x1 ;  /* 0x000000040000795c */ /* 0x000fe20000300000 */
.L_x_26:
[----:B------:R-:W2:Y:S01]  /*22e0*/  LDC R6, c[0x0][0x288] ;  /* 0x0000a200ff067b82 */ /* 0x000ea20000000800 */
[----:B01----:R-:W-:Y:S01]  /*22f0*/  LOP3.LUT R4, R18, 0x60, RZ, 0xc0, !PT ;  /* 0x0000006012047812 */ /* 0x003fe200078ec0ff */
[----:B------:R-:W-:Y:S01]  /*2300*/  UIADD3 UR39, UR40, UR39, URZ ;  /* 0x0000002728277290 */ /* 0x000fe2000fffe03f */
[----:B------:R-:W-:Y:S01]  /*2310*/  LOP3.LUT R0, R22, 0x1, RZ, 0xc0, !PT ;  /* 0x0000000116007812 */ /* 0x000fe200078ec0ff */
[----:B------:R-:W-:Y:S01]  /*2320*/  IMAD.SHL.U32 R13, R153, 0x80, RZ ;  /* 0x00000080990d7824 */ /* 0x000fe200078e00ff */
[----:B------:R-:W-:Y:S01]  /*2330*/  SHF.R.U32.HI R3, RZ, 0x2, R18 ;  /* 0x00000002ff037819 */ /* 0x000fe20000011612 */
[----:B------:R-:W-:Y:S01]  /*2340*/  USHF.R.U32.HI UR4, URZ, 0x2, UR39 ;  /* 0x000000023f047899 */ /* 0x000fe20008011627 */
[----:B------:R-:W-:Y:S01]  /*2350*/  SHF.R.U32.HI R10, RZ, 0x1, R4 ;  /* 0x00000001ff0a7819 */ /* 0x000fe20000011604 */
[----:B------:R-:W-:Y:S01]  /*2360*/  IMAD.SHL.U32 R4, R0, 0x40, RZ ;  /* 0x0000004000047824 */ /* 0x000fe200078e00ff */
[----:B------:R-:W-:Y:S01]  /*2370*/  LOP3.LUT R3, R3, 0x7, RZ, 0xc0, !PT ;  /* 0x0000000703037812 */ /* 0x000fe200078ec0ff */
[----:B------:R-:W-:Y:S01]  /*2380*/  IMAD.SHL.U32 R15, R152, 0x100, RZ ;  /* 0x00000100980f7824 */ /* 0x000fe200078e00ff */
[----:B------:R-:W-:Y:S01]  /*2390*/  ULOP3.LUT UR4, UR4, 0x1, URZ, 0xc0, !UPT ;  /* 0x0000000104047892 */ /* 0x000fe2000f8ec03f */
[----:B------:R-:W-:Y:S01]  /*23a0*/  SHF.R.S32.HI R21, RZ, 0x1f, R23 ;  /* 0x0000001fff157819 */ /* 0x000fe20000011417 */
[----:B------:R-:W-:Y:S01]  /*23b0*/  ULDC UR8, c[0x0][0x284] ;  /* 0x0000a10000087ab9 */ /* 0x000fe20000000800 */
[--C-:B------:R-:W-:Y:S01]  /*23c0*/  IADD3 R5, RZ, -R10, -R3.reuse ;  /* 0x8000000aff057210 */ /* 0x100fe20007ffe803 */
[----:B------:R-:W-:Y:S01]  /*23d0*/  UISETP.GT.U32.AND UP1, UPT, UR39, 0x3, UPT ;  /* 0x000000032700788c */ /* 0x000fe2000bf24070 */
[----:B------:R-:W-:Y:S01]  /*23e0*/  LOP3.LUT R3, R4, 0x40, R3, 0xe2, !PT ;  /* 0x0000004004037812 */ /* 0x000fe200078ee203 */
[----:B------:R-:W-:Y:S01]  /*23f0*/  UISETP.NE.U32.AND UP0, UPT, UR4, 0x1, UPT ;  /* 0x000000010400788c */ /* 0x000fe2000bf05070 */
[----:B------:R-:W-:Y:S01]  /*2400*/  LOP3.LUT R4, R18, 0x3, RZ, 0xc0, !PT ;  /* 0x0000000312047812 */ /* 0x000fe200078ec0ff */
[----:B------:R-:W-:Y:S01]  /*2410*/  ULDC.64 UR6, c[0x0][0x5d0] ;  /* 0x0001740000067ab9 */ /* 0x000fe20000000a00 */
[----:B------:R-:W-:Y:S01]  /*2420*/  UISETP.LT.U32.AND UP1, UPT, UR40, 0x4, UP1 ;  /* 0x000000042800788c */ /* 0x000fe20008f21070 */
[----:B------:R-:W-:Y:S01]  /*2430*/  IMAD.WIDE R8, R152, 0x100, RZ ;  /* 0x0000010098087825 */ /* 0x000fe200078e02ff */
[----:B------:R-:W-:Y:S01]  /*2440*/  UISETP.GT.U32.AND UP0, UPT, UR40, 0x3, !UP0 ;  /* 0x000000032800788c */ /* 0x000fe2000c704070 */
[----:B--2---:R-:W-:-:S02]  /*2450*/  ISETP.GE.AND P0, PT, R13, R6, PT ;  /* 0x000000060d00720c */ /* 0x004fc40003f06270 */
[----:B------:R-:W-:Y:S01]  /*2460*/  IMAD R12, R4, -0x2, R6 ;  /* 0xfffffffe040c7824 */ /* 0x000fe200078e0206 */
[----:B------:R-:W-:Y:S01]  /*2470*/  USEL UR5, URZ, 0x1, !UP1 ;  /* 0x000000013f057887 */ /* 0x000fe2000c800000 */
[----:B------:R-:W-:Y:S01]  /*2480*/  IMAD.SHL.U32 R6, R18, 0x2, RZ ;  /* 0x0000000212067824 */ /* 0x000fe200078e00ff */
[----:B------:R-:W-:Y:S01]  /*2490*/  ISETP.GE.OR P0, PT, R15, UR8, P0 ;  /* 0x000000080f007c0c */ /* 0x000fe20008706670 */
[----:B------:R-:W-:Y:S01]  /*24a0*/  IMAD R4, R21, UR6, RZ ;  /* 0x0000000615047c24 */ /* 0x000fe2000f8e02ff */
[----:B------:R-:W-:Y:S01]  /*24b0*/  USEL UR4, URZ, 0x1, !UP0 ;  /* 0x000000013f047887 */ /* 0x000fe2000c000000 */
[----:B------:R-:W-:Y:S01]  /*24c0*/  IMAD R0, R0, -0x40, R5 ;  /* 0xffffffc000007824 */ /* 0x000fe200078e0205 */
[----:B------:R-:W-:Y:S01]  /*24d0*/  LOP3.LUT R6, R13, 0x6, R6, 0xf8, !PT ;  /* 0x000000060d067812 */ /* 0x000fe200078ef806 */
[----:B------:R-:W-:Y:S01]  /*24e0*/  IMAD R11, R23, UR7, R4 ;  /* 0x00000007170b7c24 */ /* 0x000fe2000f8e0204 */
[----:B------:R-:W-:Y:S01]  /*24f0*/  LOP3.LUT R153, R8, R3, R10, 0xfe, !PT ;  /* 0x0000000308997212 */ /* 0x000fe200078efe0a */
[----:B------:R-:W-:Y:S01]  /*2500*/  ULOP3.LUT UR39, UR39, 0x3, URZ, 0xc0, !UPT ;  /* 0x0000000327277892 */ /* 0x000fe2000f8ec03f */
[----:B------:R-:W-:Y:S01]  /*2510*/  SHF.R.S32.HI R7, RZ, 0x1f, R6 ;  /* 0x0000001fff077819 */ /* 0x000fe20000011406 */
[----:B------:R-:W-:Y:S01]  /*2520*/  ULOP3.LUT UR38, UR4, UR38, UR5, 0x96, !UPT ;  /* 0x0000002604267292 */ /* 0x000fe2000f8e9605 */
[----:B------:R-:W-:Y:S01]  /*2530*/  IADD3 R3, -R15, UR8, R0 ;  /* 0x000000080f037c10 */ /* 0x000fe2000fffe100 */
[----:B------:R-:W-:-:S02]  /*2540*/  IMAD.IADD R0, R12, 0x1, -R13 ;  /* 0x000000010c007824 */ /* 0x000fc400078e0a0d */
[----:B------:R-:W-:-:S04]  /*2550*/  IMAD.WIDE.U32 R4, R23, UR6, R6 ;  /* 0x0000000617047c25 */ /* 0x000fc8000f8e0006 */
[----:B------:R-:W-:Y:S02]  /*2560*/  IMAD.IADD R11, R5, 0x1, R11 ;  /* 0x00000001050b7824 */ /* 0x000fe400078e020b */
[----:B------:R-:W-:Y:S02]  /*2570*/  IMAD.MOV.U32 R152, RZ, RZ, -0x1 ;  /* 0xffffffffff987424 */ /* 0x000fe400078e00ff */
[----:B------:R-:W-:Y:S01]  /*2580*/  IMAD.MOV.U32 R10, RZ, RZ, R4 ;  /* 0x000000ffff0a7224 */ /* 0x000fe200078e0004 */
[----:B------:R-:W-:Y:S06]  /*2590*/  @P0 BRA `(.L_x_28) ;  /* 0x0000008000640947 */ /* 0x000fec0003800000 */
[----:B------:R-:W0:Y:S01]  /*25a0*/  LDC.64 R4, c[0x0][0x5c8] ;  /* 0x00017200ff047b82 */ /* 0x000e220000000a00 */
[----:B-----5:R-:W-:Y:S01]  /*25b0*/  FSETP.NEU.AND P0, PT, R155, RZ, PT ;  /* 0x000000ff9b00720b */ /* 0x020fe20003f0d000 */
[----:B------:R-:W-:Y:S01]  /*25c0*/  BSSY B0, `(.L_x_28) ;  /* 0x0000816000007945 */ /* 0x000fe20003800000 */
[----:B------:R-:W-:-:S04]  /*25d0*/  ISETP.GT.AND P3, PT, R3, RZ, PT ;  /* 0x000000ff0300720c */ /* 0x000fc80003f64270 */
[----:B------:R-:W-:Y:S01]  /*25e0*/  ISETP.GT.AND P2, PT, R0, RZ, P3 ;  /* 0x000000ff0000720c */ /* 0x000fe20001f44270 */
[-C--:B0-----:R-:W-:Y:S02]  /*25f0*/  IMAD R12, R9, R4.reuse, RZ ;  /* 0x00000004090c7224 */ /* 0x081fe400078e02ff */
[----:B------:R-:W-:-:S04]  /*2600*/  IMAD.WIDE.U32 R168, R153, R4, R10 ;  /* 0x0000000499a87225 */ /* 0x000fc800078e000a */
[----:B------:R-:W-:-:S04]  /*2610*/  IMAD R11, R153, R5, R12 ;  /* 0x00000005990b7224 */ /* 0x000fc800078e020c */
[----:B------:R-:W-:Y:S01]  /*2620*/  IMAD.IADD R171, R169, 0x1, R11 ;  /* 0x00000001a9ab7824 */ /* 0x000fe200078e020b */
[----:B------:R-:W-:Y:S06]  /*2630*/  @!P0 BRA `(.L_x_29) ;  /* 0x0000005c00148947 */ /* 0x000fec0003800000 */
[----:B------:R-:W0:Y:S01]  /*2640*/  LDC.64 R12, c[0x0][0x5b8] ;  /* 0x00016e00ff0c7b82 */ /* 0x000e220000000a00 */
[----:B------:R-:W-:-:S07]  /*2650*/  ULDC.64 UR4, c[0x0][0x5c0] ;  /* 0x0001700000047ab9 */ /* 0x000fce0000000a00 */
[----:B------:R-:W1:Y:S08]  /*2660*/  LDC.64 R14, c[0x0][0x5b0] ;  /* 0x00016c00ff0e7b82 */ /* 0x000e700000000a00 */
[----:B------:R-:W2:Y:S01]  /*2670*/  LDC.64 R10, c[0x0][0x5a8] ;  /* 0x00016a00ff0a7b82 */ /* 0x000ea20000000a00 */
[----:B0-----:R-:W-:-:S04]  /*2680*/  IMAD R20, R21, R12, RZ ;  /* 0x0000000c15147224 */ /* 0x001fc800078e02ff */
[C---:B------:R-:W-:Y:S02]  /*2690*/  IMAD R13, R23.reuse, R13, R20 ;  /* 0x0000000d170d7224 */ /* 0x040fe400078e0214 */
[----:B------:R-:W-:-:S04]  /*26a0*/  IMAD.WIDE.U32 R20, R23, R12, R6 ;  /* 0x0000000c17147225 */ /* 0x000fc800078e0006 */
[----:B-1----:R-:W-:Y:S02]  /*26b0*/  IMAD R156, R9, R14, RZ ;  /* 0x0000000e099c7224 */ /* 0x002fe400078e02ff */
[----:B------:R-:W-:Y:S02]  /*26c0*/  IMAD.IADD R157, R21, 0x1, R13 ;  /* 0x00000001159d7824 */ /* 0x000fe400078e020d */
[----:B------:R-:W-:Y:S02]  /*26d0*/  IMAD R173, R153, R15, R156 ;  /* 0x0000000f99ad7224 */ /* 0x000fe400078e029c */
[----:B------:R-:W-:-:S04]  /*26e0*/  IMAD.MOV.U32 R156, RZ, RZ, R20 ;  /* 0x000000ffff9c7224 */ /* 0x000fc800078e0014 */
[----:B------:R-:W-:-:S04]  /*26f0*/  IMAD.WIDE.U32 R158, R153, R14, R156 ;  /* 0x0000000e999e7225 */ /* 0x000fc800078e009c */
[----:B------:R-:W-:Y:S01]  /*2700*/  IMAD.IADD R159, R159, 0x1, R173 ;  /* 0x000000019f9f7824 */ /* 0x000fe200078e02ad */
[----:B--2---:R-:W-:-:S04]  /*2710*/  LEA R160, P0, R158, R10, 0x2 ;  /* 0x0000000a9ea07211 */ /* 0x004fc800078010ff */
[----:B------:R-:W-:-:S05]  /*2720*/  LEA.HI.X R161, R158, R11, R159, 0x2, P0 ;  /* 0x0000000b9ea17211 */ /* 0x000fca00000f149f */
[----:B------:R0:W2:Y:S01]  /*2730*/  @P2 LDG.E.LTC128B R167, desc[UR36][R160.64] ;  /* 0x00000024a0a72981 */ /* 0x0000a2000c1e1920 */
[----:B------:R-:W-:Y:S01]  /*2740*/  LEA R158, P0, R168, UR4, 0x2 ;  /* 0x00000004a89e7c11 */ /* 0x000fe2000f8010ff */
[----:B------:R-:W-:Y:S01]  /*2750*/  IMAD.WIDE.U32 R162, R153, R14, R6 ;  /* 0x0000000e99a27225 */ /* 0x000fe200078e0006 */
[----:B------:R-:W-:Y:S01]  /*2760*/  ISETP.GT.AND P1, PT, R0, 0x1, P3 ;  /* 0x000000010000780c */ /* 0x000fe20001f24270 */
[----:B------:R-:W-:Y:S01]  /*2770*/  BSSY B1, `(.L_x_30) ;  /* 0x0000011000017945 */ /* 0x000fe20003800000 */
[----:B------:R-:W-:Y:S01]  /*2780*/  LEA.HI.X R159, R168, UR5, R171, 0x2, P0 ;  /* 0x00000005a89f7c11 */ /* 0x000fe200080f14ab */
[----:B------:R-:W-:Y:S01]  /*2790*/  IMAD.IADD R163, R173, 0x1, R163 ;  /* 0x00000001ada37824 */ /* 0x000fe200078e02a3 */
[C---:B0-----:R-:W-:Y:S01]  /*27a0*/  SHF.L.U64.HI R161, R14.reuse, 0x3, R15 ;  /* 0x000000030ea17819 */ /* 0x041fe2000001020f */
[----:B------:R-:W-:-:S04]  /*27b0*/  IMAD.SHL.U32 R160, R14, 0x8, RZ ;  /* 0x000000080ea07824 */ /* 0x000fc800078e00ff */
[----:B------:R-:W-:Y:S01]  /*27c0*/  IMAD.WIDE.U32 R170, R153, R14, R160 ;  /* 0x0000000e99aa7225 */ /* 0x000fe200078e00a0 */
[----:B--2---:R-:W-:-:S05]  /*27d0*/  LOP3.LUT R164, R167, 0xffffe000, RZ, 0xc0, !PT ;  /* 0xffffe000a7a47812 */ /* 0x004fca00078ec0ff */
[----:B------:R-:W-:Y:S01]  /*27e0*/  FMUL R169, R164, R155 ;  /* 0x0000009ba4a97220 */ /* 0x000fe20000400000 */
[----:B------:R-:W-:-:S04]  /*27f0*/  IMAD.WIDE.U32 R164, R23, R12, R162 ;  /* 0x0000000c17a47225 */ /* 0x000fc800078e00a2 */
[----:B------:R-:W-:Y:S01]  /*2800*/  FFMA R169, R88, R154, R169 ;  /* 0x0000009a58a97223 */ /* 0x000fe200000000a9 */
[----:B------:R-:W-:Y:S01]  /*2810*/  IMAD.IADD R88, R13, 0x1, R165 ;  /* 0x000000010d587824 */ /* 0x000fe200078e02a5 */
[----:B------:R-:W-:-:S03]  /*2820*/  LEA R162, P0, R164, R10, 0x2 ;  /* 0x0000000aa4a27211 */ /* 0x000fc600078010ff */
[----:B------:R-:W-:Y:S02]  /*2830*/  F2FP.TF32.F32.PACK_B R169, R169 ;  /* 0x000000a9ffa9723e */ /* 0x000fe400024050ff */
[----:B------:R-:W-:-:S03]  /*2840*/  LEA.HI.X R163, R164, R11, R88, 0x2, P0 ;  /* 0x0000000ba4a37211 */ /* 0x000fc600000f1458 */
[----:B------:R0:W-:Y:S01]  /*2850*/  @P2 STG.E desc[UR36][R158.64], R169 ;  /* 0x000000a99e002986 */ /* 0x0001e2000c101924 */
[----:B------:R-:W-:Y:S05]  /*2860*/  @!P1 BRA `(.L_x_31) ;  /* 0x0000000000049947 */ /* 0x000fea0003800000 */
[----:B------:R1:W5:Y:S02]  /*2870*/  LDG.E.LTC128B R167, desc[UR36][R162.64+0x4] ;  /* 0x00000424a2a77981 */ /* 0x000364000c1e1920 */
.L_x_31:
[----:B------:R-:W-:Y:S05]  /*2880*/  BSYNC B1 ;  /* 0x0000000000017941 */ /* 0x000fea0003800000 */
.L_x_30:
[----:B-----5:R-:W-:Y:S01]  /*2890*/  LOP3.LUT R88, R167, 0xffffe000, RZ, 0xc0, !PT ;  /* 0xffffe000a7587812 */ /* 0x020fe200078ec0ff */
[----:B0-----:R-:W-:Y:S01]  /*28a0*/  IMAD.IADD R169, R173, 0x1, R171 ;  /* 0x00000001ada97824 */ /* 0x001fe200078e02ab */
[----:B------:R-:W-:Y:S01]  /*28b0*/  ISETP.GT.AND P0, PT, R3, 0x8, PT ;  /* 0x000000080300780c */ /* 0x000fe20003f04270 */
[----:B------:R-:W-:Y:S01]  /*28c0*/  IMAD.MOV.U32 R172, RZ, RZ, R167 ;  /* 0x000000ffffac7224 */ /* 0x000fe200078e00a7 */
[----:B------:R-:W-:Y:S01]  /*28d0*/  IADD3 R164, P4, R20, R170, RZ ;  /* 0x000000aa14a47210 */ /* 0x000fe20007f9e0ff */
[----:B------:R-:W-:Y:S01]  /*28e0*/  FMUL R88, R88, R155 ;  /* 0x0000009b58587220 */ /* 0x000fe20000400000 */
[----:B------:R-:W-:-:S03]  /*28f0*/  ISETP.GT.AND P2, PT, R0, RZ, P0 ;  /* 0x000000ff0000720c */ /* 0x000fc60000744270 */
[----:B------:R-:W-:Y:S01]  /*2900*/  FFMA R173, R89, R154, R88 ;  /* 0x0000009a59ad7223 */ /* 0x000fe20000000058 */
[----:B------:R-:W-:Y:S01]  /*2910*/  IMAD.X R165, R169, 0x1, R157, P4 ;  /* 0x00000001a9a57824 */ /* 0x000fe200020e069d */
[----:B------:R-:W-:-:S03]  /*2920*/  LEA R88, P4, R164, R10, 0x2 ;  /* 0x0000000aa4587211 */ /* 0x000fc600078810ff */
[----:B------:R-:W-:Y:S02]  /*2930*/  F2FP.TF32.F32.PACK_B R173, R173 ;  /* 0x000000adffad723e */ /* 0x000fe400024050ff */
[----:B------:R-:W-:-:S03]  /*2940*/  LEA.HI.X R89, R164, R11, R165, 0x2, P4 ;  /* 0x0000000ba4597211 */ /* 0x000fc600020f14a5 */
[----:B------:R0:W-:Y:S04]  /*2950*/  @P1 STG.E desc[UR36][R158.64+0x4], R173 ;  /* 0x000004ad9e001986 */ /* 0x0001e8000c101924 */
[----:B------:R2:W3:Y:S01]  /*2960*/  @P2 LDG.E.LTC128B R172, desc[UR36][R88.64] ;  /* 0x0000002458ac2981 */ /* 0x0004e2000c1e1920 */
[----:B------:R-:W-:Y:S01]  /*2970*/  IMAD.SHL.U32 R165, R4, 0x20, RZ ;  /* 0x0000002004a57824 */ /* 0x000fe200078e00ff */
[----:B------:R-:W-:Y:S01]  /*2980*/  IADD3 R170, P1, R6, R170, RZ ;  /* 0x000000aa06aa7210 */ /* 0x000fe20007f3e0ff */
[----:B------:R-:W-:Y:S03]  /*2990*/  BSSY B1, `(.L_x_32) ;  /* 0x0000011000017945 */ /* 0x000fe60003800000 */
[----:B------:R-:W-:Y:S01]  /*29a0*/  IADD3 R168, P4, R165, R158, RZ ;  /* 0x0000009ea5a87210 */ /* 0x000fe20007f9e0ff */
[----:B------:R-:W-:Y:S01]  /*29b0*/  IMAD.X R171, R7, 0x1, R169, P1 ;  /* 0x0000000107ab7824 */ /* 0x000fe200008e06a9 */
[----:B------:R-:W-:Y:S01]  /*29c0*/  ISETP.GT.AND P1, PT, R0, 0x1, P0 ;  /* 0x000000010000780c */ /* 0x000fe20000724270 */
[----:B------:R-:W-:-:S03]  /*29d0*/  IMAD.WIDE.U32 R170, R23, R12, R170 ;  /* 0x0000000c17aa7225 */ /* 0x000fc600078e00aa */
[----:B--2---:R-:W-:Y:S02]  /*29e0*/  LEA R88, P5, R170, R10, 0x2 ;  /* 0x0000000aaa587211 */ /* 0x004fe400078a10ff */
[----:B---3--:R-:W-:-:S05]  /*29f0*/  LOP3.LUT R164, R172, 0xffffe000, RZ, 0xc0, !PT ;  /* 0xffffe000aca47812 */ /* 0x008fca00078ec0ff */
[----:B------:R-:W-:-:S04]  /*2a00*/  FMUL R167, R164, R155 ;  /* 0x0000009ba4a77220 */ /* 0x000fc80000400000 */
[----:B------:R-:W-:Y:S01]  /*2a10*/  FFMA R175, R90, R154, R167 ;  /* 0x0000009a5aaf7223 */ /* 0x000fe200000000a7 */
[----:B------:R-:W-:Y:S01]  /*2a20*/  SHF.L.U64.HI R167, R4, 0x5, R5 ;  /* 0x0000000504a77819 */ /* 0x000fe20000010205 */
[----:B------:R-:W-:-:S03]  /*2a30*/  IMAD.IADD R90, R13, 0x1, R171 ;  /* 0x000000010d5a7824 */ /* 0x000fc600078e02ab */
[----:B------:R-:W-:Y:S01]  /*2a40*/  F2FP.TF32.F32.PACK_B R175, R175 ;  /* 0x000000afffaf723e */ /* 0x000fe200024050ff */
[----:B------:R-:W-:Y:S01]  /*2a50*/  IMAD.X R169, R167, 0x1, R159, P4 ;  /* 0x00000001a7a97824 */ /* 0x000fe200020e069f */
[----:B------:R-:W-:-:S04]  /*2a60*/  LEA.HI.X R89, R170, R11, R90, 0x2, P5 ;  /* 0x0000000baa597211 */ /* 0x000fc800028f145a */
[----:B------:R0:W-:Y:S01]  /*2a70*/  @P2 STG.E desc[UR36][R168.64], R175 ;  /* 0x000000afa8002986 */ /* 0x0001e2000c101924 */
[----:B------:R-:W-:Y:S05]  /*2a80*/  @!P1 BRA `(.L_x_33) ;  /* 0x0000000000049947 */ /* 0x000fea0003800000 */
[----:B------:R2:W5:Y:S02]  /*2a90*/  LDG.E.LTC128B R172, desc[UR36][R88.64+0x4] ;  /* 0x0000042458ac7981 */ /* 0x000564000c1e1920 */
.L_x_33:
[----:B------:R-:W-:Y:S05]  /*2aa0*/  BSYNC B1 ;  /* 0x0000000000017941 */ /* 0x000fea0003800000 */
.L_x_32:
[----:B-----5:R-:W-:Y:S01]  /*2ab0*/  LOP3.LUT R90, R172, 0xffffe000, RZ, 0xc0, !PT ;  /* 0xffffe000ac5a7812 */ /* 0x020fe200078ec0ff */
[----:B------:R-:W-:Y:S01]  /*2ac0*/  BSSY B1, `(.L_x_34) ;  /* 0x000000a000017945 */ /* 0x000fe20003800000 */
[----:B------:R-:W-:-:S03]  /*2ad0*/  ISETP.GT.AND P2, PT, R0, 0x8, P3 ;  /* 0x000000080000780c */ /* 0x000fc60001f44270 */
[----:B------:R-:W-:-:S04]  /*2ae0*/  FMUL R90, R90, R155 ;  /* 0x0000009b5a5a7220 */ /* 0x000fc80000400000 */
[----:B------:R-:W-:Y:S01]  /*2af0*/  FFMA R171, R91, R154, R90 ;  /* 0x0000009a5bab7223 */ /* 0x000fe2000000005a */
[----:B------:R-:W-:Y:S02]  /*2b00*/  @P1 IMAD.MOV.U32 R90, RZ, RZ, R168 ;  /* 0x000000ffff5a1224 */ /* 0x000fe400078e00a8 */
[----:B------:R-:W-:Y:S02]  /*2b10*/  @P1 IMAD.MOV.U32 R91, RZ, RZ, R169 ;  /* 0x000000ffff5b1224 */ /* 0x000fe400078e00a9 */
[----:B------:R-:W-:-:S05]  /*2b20*/  F2FP.TF32.F32.PACK_B R171, R171 ;  /* 0x000000abffab723e */ /* 0x000fca00024050ff */
[----:B------:R3:W-:Y:S01]  /*2b30*/  @P1 STG.E desc[UR36][R90.64+0x4], R171 ;  /* 0x000004ab5a001986 */ /* 0x0007e2000c101924 */
[----:B------:R-:W-:Y:S05]  /*2b40*/  @!P2 BRA `(.L_x_35) ;  /* 0x000000000004a947 */ /* 0x000fea0003800000 */
[----:B------:R4:W5:Y:S02]  /*2b50*/  LDG.E.LTC128B R172, desc[UR36][R162.64+0x20] ;  /* 0x00002024a2ac7981 */ /* 0x000964000c1e1920 */
.L_x_35:
[----:B------:R-:W-:Y:S05]  /*2b60*/  BSYNC B1 ;  /* 0x0000000000017941 */ /* 0x000fea0003800000 */
.L_x_34:
[----:B---3-5:R-:W-:Y:S01]  /*2b70*/  LOP3.LUT R90, R172, 0xffffe000, RZ, 0xc0, !PT ;  /* 0xffffe000ac5a7812 */ /* 0x028fe200078ec0ff */
[----:B------:R-:W-:Y:S01]  /*2b80*/  BSSY B1, `(.L_x_36) ;  /* 0x000000a000017945 */ /* 0x000fe20003800000 */
[----:B------:R-:W-:-:S03]  /*2b90*/  ISETP.GT.AND P1, PT, R0, 0x9, P3 ;  /* 0x000000090000780c */ /* 0x000fc60001f24270 */
[----:B------:R-:W-:Y:S01]  /*2ba0*/  FMUL R91, R90, R155 ;  /* 0x0000009b5a5b7220 */ /* 0x000fe20000400000 */
[----:B------:R-:W-:-:S03]  /*2bb0*/  @P2 IMAD.MOV.U32 R90, RZ, RZ, R158 ;  /* 0x000000ffff5a2224 */ /* 0x000fc600078e009e */
[----:B------:R-:W-:Y:S01]  /*2bc0*/  FFMA R171, R92, R154, R91 ;  /* 0x0000009a5cab7223 */ /* 0x000fe2000000005b */
[----:B------:R-:W-:-:S04]  /*2bd0*/  @P2 IMAD.MOV.U32 R91, RZ, RZ, R159 ;  /* 0x000000ffff5b2224 */ /* 0x000fc800078e009f */
[----:B------:R-:W-:-:S05]  /*2be0*/  F2FP.TF32.F32.PACK_B R171, R171 ;  /* 0x000000abffab723e */ /* 0x000fca00024050ff */
[----:B------:R3:W-:Y:S01]  /*2bf0*/  @P2 STG.E desc[UR36][R90.64+0x20], R171 ;  /* 0x000020ab5a002986 */ /* 0x0007e2000c101924 */
[----:B------:R-:W-:Y:S05]  /*2c00*/  @!P1 BRA `(.L_x_37) ;  /* 0x0000000000049947 */ /* 0x000fea0003800000 */
[----:B------:R0:W5:Y:S02]  /*2c10*/  LDG.E.LTC128B R172, desc[UR36][R162.64+0x24] ;  /* 0x00002424a2ac7981 */ /* 0x000164000c1e1920 */
.L_x_37:
[----:B------:R-:W-:Y:S05]  /*2c20*/  BSYNC B1 ;  /* 0x0000000000017941 */ /* 0x000fea0003800000 */
.L_x_36:
[----:B---3-5:R-:W-:Y:S01]  /*2c30*/  LOP3.LUT R90, R172, 0xffffe000, RZ, 0xc0, !PT ;  /* 0xffffe000ac5a7812 */ /* 0x028fe200078ec0ff */
[----:B------:R-:W-:Y:S01]  /*2c40*/  @P1 IMAD.MOV.U32 R91, RZ, RZ, R159 ;  /* 0x000000ffff5b1224 */ /* 0x000fe200078e009f */
[----:B------:R-:W-:Y:S01]  /*2c50*/  ISETP.GT.AND P2, PT, R0, 0x8, P0 ;  /* 0x000000080000780c */ /* 0x000fe20000744270 */
[----:B------:R-:W-:Y:S02]  /*2c60*/  BSSY B1, `(.L_x_38) ;  /* 0x0000008000017945 */ /* 0x000fe40003800000 */
[----:B------:R-:W-:-:S04]  /*2c70*/  FMUL R90, R90, R155 ;  /* 0x0000009b5a5a7220 */ /* 0x000fc80000400000 */
[----:B------:R-:W-:Y:S01]  /*2c80*/  FFMA R93, R93, R154, R90 ;  /* 0x0000009a5d5d7223 */ /* 0x000fe2000000005a */
[----:B------:R-:W-:-:S04]  /*2c90*/  @P1 IMAD.MOV.U32 R90, RZ, RZ, R158 ;  /* 0x000000ffff5a1224 */ /* 0x000fc800078e009e */
[----:B------:R-:W-:-:S05]  /*2ca0*/  F2FP.TF32.F32.PACK_B R93, R93 ;  /* 0x0000005dff5d723e */ /* 0x000fca00024050ff */
[----:B------:R3:W-:Y:S01]  /*2cb0*/  @P1 STG.E desc[UR36][R90.64+0x24], R93 ;  /* 0x0000245d5a001986 */ /* 0x0007e2000c101924 */
[----:B------:R-:W-:Y:S05]  /*2cc0*/  @!P2 BRA `(.L_x_39) ;  /* 0x000000000004a947 */ /* 0x000fea0003800000 */
[----:B------:R0:W5:Y:S02]  /*2cd0*/  LDG.E.LTC128B R172, desc[UR36][R88.64+0x20] ;  /* 0x0000202458ac7981 */ /* 0x000164000c1e1920 */
.L_x_39:
[----:B------:R-:W-:Y:S05]  /*2ce0*/  BSYNC B1 ;  /* 0x0000000000017941 */ /* 0x000fea0003800000 */
.L_x_38:
        /* <DEDUP_REMOVED lines=11> */
.L_x_41:
[----:B------:R-:W-:Y:S05]  /*2da0*/  BSYNC B1 ;  /* 0x0000000000017941 */ /* 0x000fea0003800000 */
.L_x_40:
        /* <DEDUP_REMOVED lines=11> */
.L_x_43:
[----:B------:R-:W-:Y:S05]  /*2e60*/  BSYNC B1 ;  /* 0x0000000000017941 */ /* 0x000fea0003800000 */
.L_x_42:
        /* <DEDUP_REMOVED lines=11> */
.L_x_45:
[----:B------:R-:W-:Y:S05]  /*2f20*/  BSYNC B1 ;  /* 0x0000000000017941 */ /* 0x000fea0003800000 */
.L_x_44:
        /* <DEDUP_REMOVED lines=11> */
.L_x_47:
[----:B------:R-:W-:Y:S05]  /*2fe0*/  BSYNC B1 ;  /* 0x0000000000017941 */ /* 0x000fea0003800000 */
.L_x_46:
        /* <DEDUP_REMOVED lines=11> */
.L_x_49:
[----:B------:R-:W-:Y:S05]  /*30a0*/  BSYNC B1 ;  /* 0x0000000000017941 */ /* 0x000fea0003800000 */
.L_x_48:
        /* <DEDUP_REMOVED lines=11> */
.L_x_51:
[----:B------:R-:W-:Y:S05]  /*3160*/  BSYNC B1 ;  /* 0x0000000000017941 */ /* 0x000fea0003800000 */
.L_x_50:
        /* <DEDUP_REMOVED lines=11> */
.L_x_53:
[----:B------:R-:W-:Y:S05]  /*3220*/  BSYNC B1 ;  /* 0x0000000000017941 */ /* 0x000fea0003800000 */
.L_x_52:
        /* <DEDUP_REMOVED lines=11> */
.L_x_55:
[----:B------:R-:W-:Y:S05]  /*32e0*/  BSYNC B1 ;  /* 0x0000000000017941 */ /* 0x000fea0003800000 */
.L_x_54:
        /* <DEDUP_REMOVED lines=11> */
.L_x_57:
[----:B------:R-:W-:Y:S05]  /*33a0*/  BSYNC B1 ;  /* 0x0000000000017941 */ /* 0x000fea0003800000 */
.L_x_56:
        /* <DEDUP_REMOVED lines=11> */
.L_x_59:
[----:B------:R-:W-:Y:S05]  /*3460*/  BSYNC B1 ;  /* 0x0000000000017941 */ /* 0x000fea0003800000 */
.L_x_58:
        /* <DEDUP_REMOVED lines=11> */
.L_x_61:
[----:B------:R-:W-:Y:S05]  /*3520*/  BSYNC B1 ;  /* 0x0000000000017941 */ /* 0x000fea0003800000 */
.L_x_60:
        /* <DEDUP_REMOVED lines=11> */
.L_x_63:
[----:B------:R-:W-:Y:S05]  /*35e0*/  BSYNC B1 ;  /* 0x0000000000017941 */ /* 0x000fea0003800000 */
.L_x_62:
        /* <DEDUP_REMOVED lines=11> */
.L_x_65:
[----:B------:R-:W-:Y:S05]  /*36a0*/  BSYNC B1 ;  /* 0x0000000000017941 */ /* 0x000fea0003800000 */
.L_x_64:
        /* <DEDUP_REMOVED lines=11> */
.L_x_67:
[----:B------:R-:W-:Y:S05]  /*3760*/  BSYNC B1 ;  /* 0x0000000000017941 */ /* 0x000fea0003800000 */
.L_x_66:
        /* <DEDUP_REMOVED lines=11> */
.L_x_69:
[----:B------:R-:W-:Y:S05]  /*3820*/  BSYNC B1 ;  /* 0x0000000000017941 */ /* 0x000fea0003800000 */
.L_x_68:
        /* <DEDUP_REMOVED lines=11> */
.L_x_71:
[----:B------:R-:W-:Y:S05]  /*38e0*/  BSYNC B1 ;  /* 0x0000000000017941 */ /* 0x000fea0003800000 */
.L_x_70:
        /* <DEDUP_REMOVED lines=11> */
.L_x_73:
[----:B------:R-:W-:Y:S05]  /*39a0*/  BSYNC B1 ;  /* 0x0000000000017941 */ /* 0x000fea0003800000 */
.L_x_72:
        /* <DEDUP_REMOVED lines=11> */
.L_x_75:
[----:B------:R-:W-:Y:S05]  /*3a60*/  BSYNC B1 ;  /* 0x0000000000017941 */ /* 0x000fea0003800000 */
.L_x_74:
        /* <DEDUP_REMOVED lines=11> */
.L_x_77:
[----:B------:R-:W-:Y:S05]  /*3b20*/  BSYNC B1 ;  /* 0x0000000000017941 */ /* 0x000fea0003800000 */
.L_x_76:
        /* <DEDUP_REMOVED lines=11> */
.L_x_79:
[----:B------:R-:W-:Y:S05]  /*3be0*/  BSYNC B1 ;  /* 0x0000000000017941 */ /* 0x000fea0003800000 */
.L_x_78:
        /* <DEDUP_REMOVED lines=11> */
.L_x_81:
[----:B------:R-:W-:Y:S05]  /*3ca0*/  BSYNC B1 ;  /* 0x0000000000017941 */ /* 0x000fea0003800000 */
.L_x_80:
        /* <DEDUP_REMOVED lines=11> */
.L_x_83:
[----:B------:R-:W-:Y:S05]  /*3d60*/  BSYNC B1 ;  /* 0x0000000000017941 */ /* 0x000fea0003800000 */
.L_x_82:
        /* <DEDUP_REMOVED lines=11> */
.L_x_85:
[----:B------:R-:W-:Y:S05]  /*3e20*/  BSYNC B1 ;  /* 0x0000000000017941 */ /* 0x000fea0003800000 */
.L_x_84:
        /* <DEDUP_REMOVED lines=11> */
.L_x_87:
[----:B------:R-:W-:Y:S05]  /*3ee0*/  BSYNC B1 ;  /* 0x0000000000017941 */ /* 0x000fea0003800000 */
.L_x_86:
        /* <DEDUP_REMOVED lines=11> */
.L_x_89:
[----:B------:R-:W-:Y:S05]  /*3fa0*/  BSYNC B1 ;  /* 0x0000000000017941 */ /* 0x000fea0003800000 */
.L_x_88:
        /* <DEDUP_REMOVED lines=11> */
.L_x_91:
[----:B------:R-:W-:Y:S05]  /*4060*/  BSYNC B1 ;  /* 0x0000000000017941 */ /* 0x000fea0003800000 */
.L_x_90:
        /* <DEDUP_REMOVED lines=11> */
.L_x_93:
[----:B------:R-:W-:Y:S05]  /*4120*/  BSYNC B1 ;  /* 0x0000000000017941 */ /* 0x000fea0003800000 */
.L_x_92:
        /* <DEDUP_REMOVED lines=11> */
.L_x_95:
[----:B------:R-:W-:Y:S05]  /*41e0*/  BSYNC B1 ;  /* 0x0000000000017941 */ /* 0x000fea0003800000 */
.L_x_94:
        /* <DEDUP_REMOVED lines=11> */
.L_x_97:
[----:B------:R-:W-:Y:S05]  /*42a0*/  BSYNC B1 ;  /* 0x0000000000017941 */ /* 0x000fea0003800000 */
.L_x_96:
        /* <DEDUP_REMOVED lines=11> */
.L_x_99:
[----:B------:R-:W-:Y:S05]  /*4360*/  BSYNC B1 ;  /* 0x0000000000017941 */ /* 0x000fea0003800000 */
.L_x_98:
        /* <DEDUP_REMOVED lines=11> */
.L_x_101:
[----:B------:R-:W-:Y:S05]  /*4420*/  BSYNC B1 ;  /* 0x0000000000017941 */ /* 0x000fea0003800000 */
.L_x_100:
        /* <DEDUP_REMOVED lines=11> */
.L_x_103:
[----:B------:R-:W-:Y:S05]  /*44e0*/  BSYNC B1 ;  /* 0x0000000000017941 */ /* 0x000fea0003800000 */
.L_x_102:
        /* <DEDUP_REMOVED lines=11> */
.L_x_105:
[----:B------:R-:W-:Y:S05]  /*45a0*/  BSYNC B1 ;  /* 0x0000000000017941 */ /* 0x000fea0003800000 */
.L_x_104:
        /* <DEDUP_REMOVED lines=11> */
.L_x_107:
[----:B------:R-:W-:Y:S05]  /*4660*/  BSYNC B1 ;  /* 0x0000000000017941 */ /* 0x000fea0003800000 */
.L_x_106:
        /* <DEDUP_REMOVED lines=11> */
.L_x_109:
[----:B------:R-:W-:Y:S05]  /*4720*/  BSYNC B1 ;  /* 0x0000000000017941 */ /* 0x000fea0003800000 */
.L_x_108:
        /* <DEDUP_REMOVED lines=11> */
.L_x_111:
[----:B------:R-:W-:Y:S05]  /*47e0*/  BSYNC B1 ;  /* 0x0000000000017941 */ /* 0x000fea0003800000 */
.L_x_110:
        /* <DEDUP_REMOVED lines=11> */
.L_x_113:
[----:B------:R-:W-:Y:S05]  /*48a0*/  BSYNC B1 ;  /* 0x0000000000017941 */ /* 0x000fea0003800000 */
.L_x_112:
        /* <DEDUP_REMOVED lines=11> */
.L_x_115:
[----:B------:R-:W-:Y:S05]  /*4960*/  BSYNC B1 ;  /* 0x0000000000017941 */ /* 0x000fea0003800000 */
.L_x_114:
        /* <DEDUP_REMOVED lines=11> */
.L_x_117:
[----:B------:R-:W-:Y:S05]  /*4a20*/  BSYNC B1 ;  /* 0x0000000000017941 */ /* 0x000fea0003800000 */
.L_x_116:
        /* <DEDUP_REMOVED lines=11> */
.L_x_119:
[----:B------:R-:W-:Y:S05]  /*4ae0*/  BSYNC B1 ;  /* 0x0000000000017941 */ /* 0x000fea0003800000 */
.L_x_118:
        /* <DEDUP_REMOVED lines=11> */
.L_x_121:
[----:B------:R-:W-:Y:S05]  /*4ba0*/  BSYNC B1 ;  /* 0x0000000000017941 */ /* 0x000fea0003800000 */
.L_x_120:
        /* <DEDUP_REMOVED lines=11> */
.L_x_123:
[----:B------:R-:W-:Y:S05]  /*4c60*/  BSYNC B1 ;  /* 0x0000000000017941 */ /* 0x000fea0003800000 */
.L_x_122:
        /* <DEDUP_REMOVED lines=11> */
.L_x_125:
[----:B------:R-:W-:Y:S05]  /*4d20*/  BSYNC B1 ;  /* 0x0000000000017941 */ /* 0x000fea0003800000 */
.L_x_124:
        /* <DEDUP_REMOVED lines=11> */
.L_x_127:
[----:B------:R-:W-:Y:S05]  /*4de0*/  BSYNC B1 ;  /* 0x0000000000017941 */ /* 0x000fea0003800000 */
.L_x_126:
        /* <DEDUP_REMOVED lines=11> */
.L_x_129:
[----:B------:R-:W-:Y:S05]  /*4ea0*/  BSYNC B1 ;  /* 0x0000000000017941 */ /* 0x000fea0003800000 */
.L_x_128:
        /* <DEDUP_REMOVED lines=11> */
.L_x_131:
[----:B------:R-:W-:Y:S05]  /*4f60*/  BSYNC B1 ;  /* 0x0000000000017941 */ /* 0x000fea0003800000 */
.L_x_130:
        /* <DEDUP_REMOVED lines=11> */
.L_x_133:
[----:B------:R-:W-:Y:S05]  /*5020*/  BSYNC B1 ;  /* 0x0000000000017941 */ /* 0x000fea0003800000 */
.L_x_132:
        /* <DEDUP_REMOVED lines=11> */
.L_x_135:
[----:B------:R-:W-:Y:S05]  /*50e0*/  BSYNC B1 ;  /* 0x0000000000017941 */ /* 0x000fea0003800000 */
.L_x_134:
        /* <DEDUP_REMOVED lines=11> */
.L_x_137:
[----:B------:R-:W-:Y:S05]  /*51a0*/  BSYNC B1 ;  /* 0x0000000000017941 */ /* 0x000fea0003800000 */
.L_x_136:
        /* <DEDUP_REMOVED lines=11> */
.L_x_139:
[----:B------:R-:W-:Y:S05]  /*5260*/  BSYNC B1 ;  /* 0x0000000000017941 */ /* 0x000fea0003800000 */
.L_x_138:
        /* <DEDUP_REMOVED lines=11> */
.L_x_141:
[----:B------:R-:W-:Y:S05]  /*5320*/  BSYNC B1 ;  /* 0x0000000000017941 */ /* 0x000fea0003800000 */
.L_x_140:
        /* <DEDUP_REMOVED lines=11> */
.L_x_143:
[----:B------:R-:W-:Y:S05]  /*53e0*/  BSYNC B1 ;  /* 0x0000000000017941 */ /* 0x000fea0003800000 */
.L_x_142:
        /* <DEDUP_REMOVED lines=11> */
.L_x_145:
[----:B------:R-:W-:Y:S05]  /*54a0*/  BSYNC B1 ;  /* 0x0000000000017941 */ /* 0x000fea0003800000 */
.L_x_144:
        /* <DEDUP_REMOVED lines=11> */
.L_x_147:
[----:B------:R-:W-:Y:S05]  /*5560*/  BSYNC B1 ;  /* 0x0000000000017941 */ /* 0x000fea0003800000 */
.L_x_146:
        /* <DEDUP_REMOVED lines=11> */
.L_x_149:
[----:B------:R-:W-:Y:S05]  /*5620*/  BSYNC B1 ;  /* 0x0000000000017941 */ /* 0x000fea0003800000 */
.L_x_148:
        /* <DEDUP_REMOVED lines=11> */
.L_x_151:
[----:B------:R-:W-:Y:S05]  /*56e0*/  BSYNC B1 ;  /* 0x0000000000017941 */ /* 0x000fea0003800000 */
.L_x_150:
[----:B-----5:R-:W-:Y:S01]  /*56f0*/  LOP3.LUT R8, R172, 0xffffe000, RZ, 0xc0, !PT ;  /* 0xffffe000ac087812 */ /* 0x020fe200078ec0ff */
[----:B------:R-:W-:Y:S01]  /*5700*/  BSSY B1, `(.L_x_152) ;  /* 0x000000d000017945 */ /* 0x000fe20003800000 */
[----:B------:R-:W-:-:S03]  /*5710*/  IADD3 R153, P1, R153, 0x80, RZ ;  /* 0x0000008099997810 */ /* 0x000fc60007f3e0ff */
[----:B---3--:R-:W-:Y:S01]  /*5720*/  FMUL R91, R8, R155 ;  /* 0x0000009b085b7220 */ /* 0x008fe20000400000 */
[----:B------:R-:W-:Y:S02]  /*5730*/  @P2 IMAD.MOV.U32 R8, RZ, RZ, R168 ;  /* 0x000000ffff082224 */ /* 0x000fe400078e00a8 */
[----:B------:R-:W-:Y:S02]  /*5740*/  IMAD.X R9, RZ, RZ, R9, P1 ;  /* 0x000000ffff097224 */ /* 0x000fe400008e0609 */
[----:B------:R-:W-:Y:S01]  /*5750*/  FFMA R91, R150, R154, R91 ;  /* 0x0000009a965b7223 */ /* 0x000fe2000000005b */
[----:B------:R-:W-:Y:S01]  /*5760*/  ISETP.GT.AND P1, PT, R0, 0x79, P0 ;  /* 0x000000790000780c */ /* 0x000fe20000724270 */
[----:B------:R-:W-:-:S03]  /*5770*/  IMAD R90, R9, R14, RZ ;  /* 0x0000000e095a7224 */ /* 0x000fc600078e02ff */
[----:B------:R-:W-:Y:S01]  /*5780*/  F2FP.TF32.F32.PACK_B R91, R91 ;  /* 0x0000005bff5b723e */ /* 0x000fe200024050ff */
[----:B------:R-:W-:-:S05]  /*5790*/  @P2 IMAD.MOV.U32 R9, RZ, RZ, R169 ;  /* 0x000000ffff092224 */ /* 0x000fca00078e00a9 */
[----:B------:R3:W-:Y:S03]  /*57a0*/  @P2 STG.E desc[UR36][R8.64+0x1e0], R91 ;  /* 0x0001e05b08002986 */ /* 0x0007e6000c101924 */
[----:B------:R-:W-:Y:S05]  /*57b0*/  @!P1 BRA `(.L_x_153) ;  /* 0x0000000000049947 */ /* 0x000fea0003800000 */
[----:B------:R0:W5:Y:S02]  /*57c0*/  LDG.E.LTC128B R172, desc[UR36][R88.64+0x1e4] ;  /* 0x0001e42458ac7981 */ /* 0x000164000c1e1920 */
.L_x_153:
[----:B------:R-:W-:Y:S05]  /*57d0*/  BSYNC B1 ;  /* 0x0000000000017941 */ /* 0x000fea0003800000 */
.L_x_152:
[----:B0-2--5:R-:W-:Y:S01]  /*57e0*/  LOP3.LUT R88, R172, 0xffffe000, RZ, 0xc0, !PT ;  /* 0xffffe000ac587812 */ /* 0x025fe200078ec0ff */
[----:B------:R-:W-:Y:S01]  /*57f0*/  IMAD R97, R153, R15, R90 ;  /* 0x0000000f99617224 */ /* 0x000fe200078e025a */
[----:B------:R-:W-:Y:S01]  /*5800*/  ISETP.GT.AND P0, PT, R3, 0x80, PT ;  /* 0x000000800300780c */ /* 0x000fe20003f04270 */
[----:B---3--:R-:W-:-:S04]  /*5810*/  IMAD.WIDE.U32 R8, R153, R14, R156 ;  /* 0x0000000e99087225 */ /* 0x008fc800078e009c */
[----:B------:R-:W-:Y:S01]  /*5820*/  FMUL R88, R88, R155 ;  /* 0x0000009b58587220 */ /* 0x000fe20000400000 */
[----:B------:R-:W-:Y:S01]  /*5830*/  ISETP.GT.AND P3, PT, R0, RZ, P0 ;  /* 0x000000ff0000720c */ /* 0x000fe20000764270 */
[----:B------:R-:W-:Y:S02]  /*5840*/  IMAD.IADD R9, R9, 0x1, R97 ;  /* 0x0000000109097824 */ /* 0x000fe400078e0261 */
[----:B------:R-:W-:Y:S01]  /*5850*/  FFMA R151, R151, R154, R88 ;  /* 0x0000009a97977223 */ /* 0x000fe20000000058 */
[----:B------:R-:W-:-:S04]  /*5860*/  LEA R88, P2, R8, R10, 0x2 ;  /* 0x0000000a08587211 */ /* 0x000fc800078410ff */
[----:B------:R-:W-:Y:S02]  /*5870*/  F2FP.TF32.F32.PACK_B R151, R151 ;  /* 0x00000097ff97723e */ /* 0x000fe400024050ff */
[----:B------:R-:W-:-:S03]  /*5880*/  LEA.HI.X R89, R8, R11, R9, 0x2, P2 ;  /* 0x0000000b08597211 */ /* 0x000fc600010f1409 */
[----:B------:R0:W-:Y:S04]  /*5890*/  @P1 STG.E desc[UR36][R168.64+0x1e4], R151 ;  /* 0x0001e497a8001986 */ /* 0x0001e8000c101924 */
[----:B------:R-:W2:Y:S01]  /*58a0*/  @P3 LDG.E.LTC128B R172, desc[UR36][R88.64] ;  /* 0x0000002458ac3981 */ /* 0x000ea2000c1e1920 */
[----:B------:R-:W-:Y:S01]  /*58b0*/  IMAD.WIDE.U32 R8, R153, R14, R6 ;  /* 0x0000000e99087225 */ /* 0x000fe200078e0006 */
[----:B------:R-:W-:Y:S01]  /*58c0*/  SHF.L.U64.HI R95, R4, 0x9, R5 ;  /* 0x00000009045f7819 */ /* 0x000fe20000010205 */
[----:B------:R-:W-:Y:S01]  /*58d0*/  BSSY B1, `(.L_x_154) ;  /* 0x0000011000017945 */ /* 0x000fe20003800000 */
[----:B------:R-:W-:Y:S01]  /*58e0*/  ISETP.GT.AND P2, PT, R0, 0x1, P0 ;  /* 0x000000010000780c */ /* 0x000fe20000744270 */
[----:B------:R-:W-:Y:S02]  /*58f0*/  IMAD.IADD R9, R97, 0x1, R9 ;  /* 0x0000000161097824 */ /* 0x000fe400078e0209 */
[----:B------:R-:W-:Y:S01]  /*5900*/  IMAD.SHL.U32 R93, R4, 0x200, RZ ;  /* 0x00000200045d7824 */ /* 0x000fe200078e00ff */
[----:B--2---:R-:W-:-:S05]  /*5910*/  LOP3.LUT R90, R172, 0xffffe000, RZ, 0xc0, !PT ;  /* 0xffffe000ac5a7812 */ /* 0x004fca00078ec0ff */
[----:B------:R-:W-:Y:S01]  /*5920*/  FMUL R15, R90, R155 ;  /* 0x0000009b5a0f7220 */ /* 0x000fe20000400000 */
[----:B------:R-:W-:Y:S01]  /*5930*/  IMAD.WIDE.U32 R90, R23, R12, R8 ;  /* 0x0000000c175a7225 */ /* 0x000fe200078e0008 */
[----:B------:R-:W-:-:S03]  /*5940*/  IADD3 R8, P1, R93, R158, RZ ;  /* 0x0000009e5d087210 */ /* 0x000fc60007f3e0ff */
[----:B------:R-:W-:Y:S01]  /*5950*/  FFMA R15, R24, R154, R15 ;  /* 0x0000009a180f7223 */ /* 0x000fe2000000000f */
[----:B------:R-:W-:Y:S01]  /*5960*/  IMAD.IADD R5, R13, 0x1, R91 ;  /* 0x000000010d057824 */ /* 0x000fe200078e025b */
[C---:B------:R-:W-:Y:S01]  /*5970*/  LEA R4, P4, R90.reuse, R10, 0x2 ;  /* 0x0000000a5a047211 */ /* 0x040fe200078810ff */
[----:B------:R-:W-:Y:S02]  /*5980*/  IMAD.X R9, R95, 0x1, R159, P1 ;  /* 0x000000015f097824 */ /* 0x000fe400008e069f */
[----:B------:R-:W-:Y:S02]  /*5990*/  F2FP.TF32.F32.PACK_B R15, R15 ;  /* 0x0000000fff0f723e */ /* 0x000fe400024050ff */
[----:B------:R-:W-:-:S03]  /*59a0*/  LEA.HI.X R5, R90, R11, R5, 0x2, P4 ;  /* 0x0000000b5a057211 */ /* 0x000fc600020f1405 */
[----:B------:R0:W-:Y:S01]  /*59b0*/  @P3 STG.E desc[UR36][R8.64], R15 ;  /* 0x0000000f08003986 */ /* 0x0001e2000c101924 */
[----:B------:R-:W-:Y:S05]  /*59c0*/  @!P2 BRA `(.L_x_155) ;  /* 0x000000000004a947 */ /* 0x000fea0003800000 */
[----:B------:R2:W5:Y:S02]  /*59d0*/  LDG.E.LTC128B R172, desc[UR36][R4.64+0x4] ;  /* 0x0000042404ac7981 */ /* 0x000564000c1e1920 */
.L_x_155:
[----:B------:R-:W-:Y:S05]  /*59e0*/  BSYNC B1 ;  /* 0x0000000000017941 */ /* 0x000fea0003800000 */
.L_x_154:
[----:B-----5:R-:W-:Y:S01]  /*59f0*/  LOP3.LUT R24, R172, 0xffffe000, RZ, 0xc0, !PT ;  /* 0xffffe000ac187812 */ /* 0x020fe200078ec0ff */
[----:B0-----:R-:W-:Y:S01]  /*5a00*/  IMAD.WIDE.U32 R14, R153, R14, R160 ;  /* 0x0000000e990e7225 */ /* 0x001fe200078e00a0 */
[----:B------:R-:W-:Y:S01]  /*5a10*/  ISETP.GT.AND P1, PT, R3, 0x88, PT ;  /* 0x000000880300780c */ /* 0x000fe20003f24270 */
[----:B------:R-:W-:Y:S02]  /*5a20*/  BSSY B1, `(.L_x_156) ;  /* 0x000000f000017945 */ /* 0x000fe40003800000 */
[----:B------:R-:W-:Y:S01]  /*5a30*/  FMUL R24, R24, R155 ;  /* 0x0000009b18187220 */ /* 0x000fe20000400000 */
[----:B------:R-:W-:Y:S01]  /*5a40*/  ISETP.GT.AND P3, PT, R0, RZ, P1 ;  /* 0x000000ff0000720c */ /* 0x000fe20000f64270 */
[----:B------:R-:W-:Y:S01]  /*5a50*/  IMAD.IADD R97, R97, 0x1, R15 ;  /* 0x0000000161617824 */ /* 0x000fe200078e020f */
[----:B------:R-:W-:Y:S01]  /*5a60*/  IADD3 R20, P5, R20, R14, RZ ;  /* 0x0000000e14147210 */ /* 0x000fe20007fbe0ff */
[----:B------:R-:W-:Y:S01]  /*5a70*/  FFMA R25, R25, R154, R24 ;  /* 0x0000009a19197223 */ /* 0x000fe20000000018 */
[----:B------:R-:W-:-:S03]  /*5a80*/  IADD3 R14, P4, R6, R14, RZ ;  /* 0x0000000e060e7210 */ /* 0x000fc60007f9e0ff */
[----:B------:R-:W-:Y:S01]  /*5a90*/  IMAD.X R156, R97, 0x1, R157, P5 ;  /* 0x00000001619c7824 */ /* 0x000fe200028e069d */
[----:B------:R-:W-:Y:S01]  /*5aa0*/  F2FP.TF32.F32.PACK_B R25, R25 ;  /* 0x00000019ff19723e */ /* 0x000fe200024050ff */
[----:B------:R-:W-:Y:S01]  /*5ab0*/  IMAD.X R15, R7, 0x1, R97, P4 ;  /* 0x00000001070f7824 */ /* 0x000fe200020e0661 */
[----:B------:R-:W-:-:S03]  /*5ac0*/  LEA R6, P5, R20, R10, 0x2 ;  /* 0x0000000a14067211 */ /* 0x000fc600078a10ff */
[----:B------:R0:W-:Y:S01]  /*5ad0*/  @P2 STG.E desc[UR36][R8.64+0x4], R25 ;  /* 0x0000041908002986 */ /* 0x0001e2000c101924 */
[----:B------:R-:W-:Y:S01]  /*5ae0*/  LEA.HI.X R7, R20, R11, R156, 0x2, P5 ;  /* 0x0000000b14077211 */ /* 0x000fe200028f149c */
[----:B------:R-:W-:Y:S08]  /*5af0*/  @!P3 BRA `(.L_x_157) ;  /* 0x000000000004b947 */ /* 0x000ff00003800000 */
[----:B------:R3:W5:Y:S02]  /*5b00*/  LDG.E.LTC128B R172, desc[UR36][R6.64] ;  /* 0x0000002406ac7981 */ /* 0x000764000c1e1920 */
.L_x_157:
[----:B------:R-:W-:Y:S05]  /*5b10*/  BSYNC B1 ;  /* 0x0000000000017941 */ /* 0x000fea0003800000 */
.L_x_156:
[----:B---3-5:R-:W-:Y:S01]  /*5b20*/  LOP3.LUT R6, R172, 0xffffe000, RZ, 0xc0, !PT ;  /* 0xffffe000ac067812 */ /* 0x028fe200078ec0ff */
[----:B------:R-:W-:Y:S01]  /*5b30*/  IMAD.WIDE.U32 R14, R23, R12, R14 ;  /* 0x0000000c170e7225 */ /* 0x000fe200078e000e */
[----:B------:R-:W-:Y:S01]  /*5b40*/  ISETP.GT.AND P2, PT, R0, 0x1, P1 ;  /* 0x000000010000780c */ /* 0x000fe20000f44270 */
[----:B------:R-:W-:Y:S02]  /*5b50*/  BSSY B1, `(.L_x_158) ;  /* 0x000000c000017945 */ /* 0x000fe40003800000 */
[----:B------:R-:W-:Y:S01]  /*5b60*/  FMUL R3, R6, R155 ;  /* 0x0000009b06037220 */ /* 0x000fe20000400000 */
[----:B------:R-:W-:Y:S01]  /*5b70*/  IADD3 R6, P4, R8, R165, RZ ;  /* 0x000000a508067210 */ /* 0x000fe20007f9e0ff */
[----:B------:R-:W-:Y:S01]  /*5b80*/  IMAD.IADD R13, R13, 0x1, R15 ;  /* 0x000000010d0d7824 */ /* 0x000fe200078e020f */
[----:B------:R-:W-:Y:S01]  /*5b90*/  LEA R10, P5, R14, R10, 0x2 ;  /* 0x0000000a0e0a7211 */ /* 0x000fe200078a10ff */
[----:B------:R-:W-:Y:S02]  /*5ba0*/  FFMA R3, R26, R154, R3 ;  /* 0x0000009a1a037223 */ /* 0x000fe40000000003 */
[----:B------:R-:W-:Y:S01]  /*5bb0*/  IMAD.X R7, R9, 0x1, R167, P4 ;  /* 0x0000000109077824 */ /* 0x000fe200020e06a7 */
[----:B------:R-:W-:-:S02]  /*5bc0*/  LEA.HI.X R11, R14, R11, R13, 0x2, P5 ;  /* 0x0000000b0e0b7211 */ /* 0x000fc400028f140d */
[----:B------:R-:W-:-:S05]  /*5bd0*/  F2FP.TF32.F32.PACK_B R3, R3 ;  /* 0x00000003ff03723e */ /* 0x000fca00024050ff */
[----:B------:R3:W-:Y:S01]  /*5be0*/  @P3 STG.E desc[UR36][R6.64], R3 ;  /* 0x0000000306003986 */ /* 0x0007e2000c101924 */
[----:B------:R-:W-:Y:S05]  /*5bf0*/  @!P2 BRA `(.L_x_159) ;  /* 0x000000000004a947 */ /* 0x000fea0003800000 */
[----:B------:R0:W5:Y:S02]  /*5c00*/  LDG.E.LTC128B R172, desc[UR36][R10.64+0x4] ;  /* 0x000004240aac7981 */ /* 0x000164000c1e1920 */
.L_x_159:
[----:B------:R-:W-:Y:S05]  /*5c10*/  BSYNC B1 ;  /* 0x0000000000017941 */ /* 0x000fea0003800000 */
.L_x_158:
[----:B-----5:R-:W-:Y:S01]  /*5c20*/  LOP3.LUT R12, R172, 0xffffe000, RZ, 0xc0, !PT ;  /* 0xffffe000ac0c7812 */ /* 0x020fe200078ec0ff */
[----:B------:R-:W-:Y:S01]  /*5c30*/  BSSY B1, `(.L_x_160) ;  /* 0x0000008000017945 */ /* 0x000fe20003800000 */
[----:B------:R-:W-:-:S03]  /*5c40*/  ISETP.GT.AND P3, PT, R0, 0x8, P0 ;  /* 0x000000080000780c */ /* 0x000fc60000764270 */
[----:B------:R-:W-:-:S04]  /*5c50*/  FMUL R12, R12, R155 ;  /* 0x0000009b0c0c7220 */ /* 0x000fc80000400000 */
[----:B------:R-:W-:-:S05]  /*5c60*/  FFMA R27, R27, R154, R12 ;  /* 0x0000009a1b1b7223 */ /* 0x000fca000000000c */
[----:B------:R-:W-:-:S05]  /*5c70*/  F2FP.TF32.F32.PACK_B R27, R27 ;  /* 0x0000001bff1b723e */ /* 0x000fca00024050ff */
[----:B------:R0:W-:Y:S01]  /*5c80*/  @P2 STG.E desc[UR36][R6.64+0x4], R27 ;  /* 0x0000041b06002986 */ /* 0x0001e2000c101924 */
[----:B------:R-:W-:Y:S05]  /*5c90*/  @!P3 BRA `(.L_x_161) ;  /* 0x000000000004b947 */ /* 0x000fea0003800000 */
[----:B------:R0:W5:Y:S02]  /*5ca0*/  LDG.E.LTC128B R172, desc[UR36][R4.64+0x20] ;  /* 0x0000202404ac7981 */ /* 0x000164000c1e1920 */
.L_x_161:
[----:B------:R-:W-:Y:S05]  /*5cb0*/  BSYNC B1 ;  /* 0x0000000000017941 */ /* 0x000fea0003800000 */
.L_x_160:
[----:B0--3-5:R-:W-:Y:S01]  /*5cc0*/  LOP3.LUT R6, R172, 0xffffe000, RZ, 0xc0, !PT ;  /* 0xffffe000ac067812 */ /* 0x029fe200078ec0ff */
[----:B------:R-:W-:Y:S01]  /*5cd0*/  IMAD.MOV.U32 R7, RZ, RZ, R9 ;  /* 0x000000ffff077224 */ /* 0x000fe200078e0009 */
[----:B------:R-:W-:Y:S01]  /*5ce0*/  ISETP.GT.AND P2, PT, R0, 0x9, P0 ;  /* 0x000000090000780c */ /* 0x000fe20000744270 */
[----:B------:R-:W-:Y:S02]  /*5cf0*/  BSSY B1, `(.L_x_162) ;  /* 0x0000008000017945 */ /* 0x000fe40003800000 */
[----:B------:R-:W-:Y:S01]  /*5d00*/  FMUL R3, R6, R155 ;  /* 0x0000009b06037220 */ /* 0x000fe20000400000 */
[----:B------:R-:W-:-:S03]  /*5d10*/  IMAD.MOV.U32 R6, RZ, RZ, R8 ;  /* 0x000000ffff067224 */ /* 0x000fc600078e0008 */
[----:B------:R-:W-:-:S05]  /*5d20*/  FFMA R3, R28, R154, R3 ;  /* 0x0000009a1c037223 */ /* 0x000fca0000000003 */
[----:B------:R-:W-:-:S05]  /*5d30*/  F2FP.TF32.F32.PACK_B R3, R3 ;  /* 0x00000003ff03723e */ /* 0x000fca00024050ff */
[----:B------:R0:W-:Y:S01]  /*5d40*/  @P3 STG.E desc[UR36][R6.64+0x20], R3 ;  /* 0x0000200306003986 */ /* 0x0001e2000c101924 */
[----:B------:R-:W-:Y:S05]  /*5d50*/  @!P2 BRA `(.L_x_163) ;  /* 0x000000000004a947 */ /* 0x000fea0003800000 */
[----:B------:R3:W5:Y:S02]  /*5d60*/  LDG.E.LTC128B R172, desc[UR36][R4.64+0x24] ;  /* 0x0000242404ac7981 */ /* 0x000764000c1e1920 */
.L_x_163:
[----:B------:R-:W-:Y:S05]  /*5d70*/  BSYNC B1 ;  /* 0x0000000000017941 */ /* 0x000fea0003800000 */
.L_x_162:
        /* <DEDUP_REMOVED lines=9> */
.L_x_165:
[----:B------:R-:W-:Y:S05]  /*5e10*/  BSYNC B1 ;  /* 0x0000000000017941 */ /* 0x000fea0003800000 */
.L_x_164:
[----:B-----5:R-:W-:Y:S01]  /*5e20*/  LOP3.LUT R12, R172, 0xffffe000, RZ, 0xc0, !PT ;  /* 0xffffe000ac0c7812 */ /* 0x020fe200078ec0ff */
[----:B------:R-:W-:Y:S01]  /*5e30*/  BSSY B1, `(.L_x_166) ;  /* 0x000000a000017945 */ /* 0x000fe20003800000 */
[----:B------:R-:W-:Y:S02]  /*5e40*/  IADD3 R8, P3, R165, R8, RZ ;  /* 0x00000008a5087210 */ /* 0x000fe40007f7e0ff */
[----:B------:R-:W-:Y:S01]  /*5e50*/  ISETP.GT.AND P2, PT, R0, 0x9, P1 ;  /* 0x000000090000780c */ /* 0x000fe20000f44270 */
[----:B0-----:R-:W-:Y:S02]  /*5e60*/  FMUL R3, R12, R155 ;  /* 0x0000009b0c037220 */ /* 0x001fe40000400000 */
[----:B------:R-:W-:Y:S02]  /*5e70*/  IMAD.X R9, R167, 0x1, R9, P3 ;  /* 0x00000001a7097824 */ /* 0x000fe400018e0609 */
[----:B------:R-:W-:-:S05]  /*5e80*/  FFMA R3, R30, R154, R3 ;  /* 0x0000009a1e037223 */ /* 0x000fca0000000003 */
[----:B------:R-:W-:-:S05]  /*5e90*/  F2FP.TF32.F32.PACK_B R3, R3 ;  /* 0x00000003ff03723e */ /* 0x000fca00024050ff */
[----:B------:R0:W-:Y:S01]  /*5ea0*/  @P4 STG.E desc[UR36][R8.64+0x20], R3 ;  /* 0x0000200308004986 */ /* 0x0001e2000c101924 */
[----:B------:R-:W-:Y:S05]  /*5eb0*/  @!P2 BRA `(.L_x_167) ;  /* 0x000000000004a947 */ /* 0x000fea0003800000 */
[----:B------:R0:W5:Y:S02]  /*5ec0*/  LDG.E.LTC128B R172, desc[UR36][R10.64+0x24] ;  /* 0x000024240aac7981 */ /* 0x000164000c1e1920 */
.L_x_167:
[----:B------:R-:W-:Y:S05]  /*5ed0*/  BSYNC B1 ;  /* 0x0000000000017941 */ /* 0x000fea0003800000 */
.L_x_166:
[----:B0----5:R-:W-:Y:S01]  /*5ee0*/  LOP3.LUT R8, R172, 0xffffe000, RZ, 0xc0, !PT ;  /* 0xffffe000ac087812 */ /* 0x021fe200078ec0ff */
[----:B------:R-:W-:Y:S01]  /*5ef0*/  BSSY B1, `(.L_x_168) ;  /* 0x000000a000017945 */ /* 0x000fe20003800000 */
[----:B------:R-:W-:-:S03]  /*5f00*/  ISETP.GT.AND P3, PT, R0, 0x10, P0 ;  /* 0x000000100000780c */ /* 0x000fc60000764270 */
[----:B------:R-:W-:Y:S01]  /*5f10*/  FMUL R12, R8, R155 ;  /* 0x0000009b080c7220 */ /* 0x000fe20000400000 */
[----:B------:R-:W-:-:S03]  /*5f20*/  IADD3 R8, P4, P5, R165, R158, R93 ;  /* 0x0000009ea5087210 */ /* 0x000fc60007d9e05d */
[----:B------:R-:W-:Y:S01]  /*5f30*/  FFMA R31, R31, R154, R12 ;  /* 0x0000009a1f1f7223 */ /* 0x000fe2000000000c */
[----:B------:R-:W-:-:S04]  /*5f40*/  IADD3.X R9, R167, R159, R95, P4, P5 ;  /* 0x0000009fa7097210 */ /* 0x000fc800027ea45f */
[----:B------:R-:W-:-:S05]  /*5f50*/  F2FP.TF32.F32.PACK_B R31, R31 ;  /* 0x0000001fff1f723e */ /* 0x000fca00024050ff */
[----:B------:R0:W-:Y:S01]  /*5f60*/  @P2 STG.E desc[UR36][R8.64+0x24], R31 ;  /* 0x0000241f08002986 */ /* 0x0001e2000c101924 */
[----:B------:R-:W-:Y:S05]  /*5f70*/  @!P3 BRA `(.L_x_169) ;  /* 0x000000000004b947 */ /* 0x000fea0003800000 */
[----:B------:R0:W5:Y:S02]  /*5f80*/  LDG.E.LTC128B R172, desc[UR36][R4.64+0x40] ;  /* 0x0000402404ac7981 */ /* 0x000164000c1e1920 */
.L_x_169:
[----:B------:R-:W-:Y:S05]  /*5f90*/  BSYNC B1 ;  /* 0x0000000000017941 */ /* 0x000fea0003800000 */
.L_x_168:
        /* <DEDUP_REMOVED lines=9> */
.L_x_171:
[----:B------:R-:W-:Y:S05]  /*6030*/  BSYNC B1 ;  /* 0x0000000000017941 */ /* 0x000fea0003800000 */
.L_x_170:
        /* <DEDUP_REMOVED lines=9> */
.L_x_173:
[----:B------:R-:W-:Y:S05]  /*60d0*/  BSYNC B1 ;  /* 0x0000000000017941 */ /* 0x000fea0003800000 */
.L_x_172:
[----:B-----5:R-:W-:Y:S01]  /*60e0*/  LOP3.LUT R12, R172, 0xffffe000, RZ, 0xc0, !PT ;  /* 0xffffe000ac0c7812 */ /* 0x020fe200078ec0ff */
[----:B------:R-:W-:Y:S01]  /*60f0*/  BSSY B1, `(.L_x_174) ;  /* 0x0000008000017945 */ /* 0x000fe20003800000 */
[----:B------:R-:W-:-:S03]  /*6100*/  ISETP.GT.AND P2, PT, R0, 0x11, P1 ;  /* 0x000000110000780c */ /* 0x000fc60000f44270 */
[----:B0-----:R-:W-:-:S04]  /*6110*/  FMUL R3, R12, R155 ;  /* 0x0000009b0c037220 */ /* 0x001fc80000400000 */
[----:B------:R-:W-:-:S05]  /*6120*/  FFMA R3, R34, R154, R3 ;  /* 0x0000009a22037223 */ /* 0x000fca0000000003 */
[----:B------:R-:W-:-:S05]  /*6130*/  F2FP.TF32.F32.PACK_B R3, R3 ;  /* 0x00000003ff03723e */ /* 0x000fca00024050ff */
[----:B------:R0:W-:Y:S01]  /*6140*/  @P3 STG.E desc[UR36][R8.64+0x40], R3 ;  /* 0x0000400308003986 */ /* 0x0001e2000c101924 */
[----:B------:R-:W-:Y:S05]  /*6150*/  @!P2 BRA `(.L_x_175) ;  /* 0x000000000004a947 */ /* 0x000fea0003800000 */
[----:B------:R0:W5:Y:S02]  /*6160*/  LDG.E.LTC128B R172, desc[UR36][R10.64+0x44] ;  /* 0x000044240aac7981 */ /* 0x000164000c1e1920 */
.L_x_175:
[----:B------:R-:W-:Y:S05]  /*6170*/  BSYNC B1 ;  /* 0x0000000000017941 */ /* 0x000fea0003800000 */
.L_x_174:
        /* <DEDUP_REMOVED lines=9> */
.L_x_177:
[----:B------:R-:W-:Y:S05]  /*6210*/  BSYNC B1 ;  /* 0x0000000000017941 */ /* 0x000fea0003800000 */
.L_x_176:
        /* <DEDUP_REMOVED lines=9> */
.L_x_179:
[----:B------:R-:W-:Y:S05]  /*62b0*/  BSYNC B1 ;  /* 0x0000000000017941 */ /* 0x000fea0003800000 */
.L_x_178:
        /* <DEDUP_REMOVED lines=9> */
.L_x_181:
[----:B------:R-:W-:Y:S05]  /*6350*/  BSYNC B1 ;  /* 0x0000000000017941 */ /* 0x000fea0003800000 */
.L_x_180:
        /* <DEDUP_REMOVED lines=9> */
.L_x_183:
[----:B------:R-:W-:Y:S05]  /*63f0*/  BSYNC B1 ;  /* 0x0000000000017941 */ /* 0x000fea0003800000 */
.L_x_182:
        /* <DEDUP_REMOVED lines=9> */
.L_x_185:
[----:B------:R-:W-:Y:S05]  /*6490*/  BSYNC B1 ;  /* 0x0000000000017941 */ /* 0x000fea0003800000 */
.L_x_184:
        /* <DEDUP_REMOVED lines=9> */
.L_x_187:
[----:B------:R-:W-:Y:S05]  /*6530*/  BSYNC B1 ;  /* 0x0000000000017941 */ /* 0x000fea0003800000 */
.L_x_186:
        /* <DEDUP_REMOVED lines=9> */
.L_x_189:
[----:B------:R-:W-:Y:S05]  /*65d0*/  BSYNC B1 ;  /* 0x0000000000017941 */ /* 0x000fea0003800000 */
.L_x_188:
        /* <DEDUP_REMOVED lines=9> */
.L_x_191:
[----:B------:R-:W-:Y:S05]  /*6670*/  BSYNC B1 ;  /* 0x0000000000017941 */ /* 0x000fea0003800000 */
.L_x_190:
        /* <DEDUP_REMOVED lines=9> */
.L_x_193:
[----:B------:R-:W-:Y:S05]  /*6710*/  BSYNC B1 ;  /* 0x0000000000017941 */ /* 0x000fea0003800000 */
.L_x_192:
        /* <DEDUP_REMOVED lines=9> */
.L_x_195:
[----:B------:R-:W-:Y:S05]  /*67b0*/  BSYNC B1 ;  /* 0x0000000000017941 */ /* 0x000fea0003800000 */
.L_x_194:
        /* <DEDUP_REMOVED lines=9> */
.L_x_197:
[----:B------:R-:W-:Y:S05]  /*6850*/  BSYNC B1 ;  /* 0x0000000000017941 */ /* 0x000fea0003800000 */
.L_x_196:
        /* <DEDUP_REMOVED lines=9> */
.L_x_199:
[----:B------:R-:W-:Y:S05]  /*68f0*/  BSYNC B1 ;  /* 0x0000000000017941 */ /* 0x000fea0003800000 */
.L_x_198:
        /* <DEDUP_REMOVED lines=9> */
.L_x_201:
[----:B------:R-:W-:Y:S05]  /*6990*/  BSYNC B1 ;  /* 0x0000000000017941 */ /* 0x000fea0003800000 */
.L_x_200:
        /* <DEDUP_REMOVED lines=9> */
.L_x_203:
[----:B------:R-:W-:Y:S05]  /*6a30*/  BSYNC B1 ;  /* 0x0000000000017941 */ /* 0x000fea0003800000 */
.L_x_202:
        /* <DEDUP_REMOVED lines=9> */
.L_x_205:
[----:B------:R-:W-:Y:S05]  /*6ad0*/  BSYNC B1 ;  /* 0x0000000000017941 */ /* 0x000fea0003800000 */
.L_x_204:
        /* <DEDUP_REMOVED lines=9> */
.L_x_207:
[----:B------:R-:W-:Y:S05]  /*6b70*/  BSYNC B1 ;  /* 0x0000000000017941 */ /* 0x000fea0003800000 */
.L_x_206:
        /* <DEDUP_REMOVED lines=9> */
.L_x_209:
[----:B------:R-:W-:Y:S05]  /*6c10*/  BSYNC B1 ;  /* 0x0000000000017941 */ /* 0x000fea0003800000 */
.L_x_208:
        /* <DEDUP_REMOVED lines=9> */
.L_x_211:
[----:B------:R-:W-:Y:S05]  /*6cb0*/  BSYNC B1 ;  /* 0x0000000000017941 */ /* 0x000fea0003800000 */
.L_x_210:
        /* <DEDUP_REMOVED lines=9> */
.L_x_213:
[----:B------:R-:W-:Y:S05]  /*6d50*/  BSYNC B1 ;  /* 0x0000000000017941 */ /* 0x000fea0003800000 */
.L_x_212:
        /* <DEDUP_REMOVED lines=9> */
.L_x_215:
[----:B------:R-:W-:Y:S05]  /*6df0*/  BSYNC B1 ;  /* 0x0000000000017941 */ /* 0x000fea0003800000 */
.L_x_214:
        /* <DEDUP_REMOVED lines=9> */
.L_x_217:
[----:B------:R-:W-:Y:S05]  /*6e90*/  BSYNC B1 ;  /* 0x0000000000017941 */ /* 0x000fea0003800000 */
.L_x_216:
        /* <DEDUP_REMOVED lines=9> */
.L_x_219:
[----:B------:R-:W-:Y:S05]  /*6f30*/  BSYNC B1 ;  /* 0x0000000000017941 */ /* 0x000fea0003800000 */
.L_x_218:
        /* <DEDUP_REMOVED lines=9> */
.L_x_221:
[----:B------:R-:W-:Y:S05]  /*6fd0*/  BSYNC B1 ;  /* 0x0000000000017941 */ /* 0x000fea0003800000 */
.L_x_220:
        /* <DEDUP_REMOVED lines=9> */
.L_x_223:
[----:B------:R-:W-:Y:S05]  /*7070*/  BSYNC B1 ;  /* 0x0000000000017941 */ /* 0x000fea0003800000 */
.L_x_222:
        /* <DEDUP_REMOVED lines=9> */
.L_x_225:
[----:B------:R-:W-:Y:S05]  /*7110*/  BSYNC B1 ;  /* 0x0000000000017941 */ /* 0x000fea0003800000 */
.L_x_224:
        /* <DEDUP_REMOVED lines=9> */
.L_x_227:
[----:B------:R-:W-:Y:S05]  /*71b0*/  BSYNC B1 ;  /* 0x0000000000017941 */ /* 0x000fea0003800000 */
.L_x_226:
        /* <DEDUP_REMOVED lines=9> */
.L_x_229:
[----:B------:R-:W-:Y:S05]  /*7250*/  BSYNC B1 ;  /* 0x0000000000017941 */ /* 0x000fea0003800000 */
.L_x_228:
        /* <DEDUP_REMOVED lines=9> */
.L_x_231:
[----:B------:R-:W-:Y:S05]  /*72f0*/  BSYNC B1 ;  /* 0x0000000000017941 */ /* 0x000fea0003800000 */
.L_x_230:
        /* <DEDUP_REMOVED lines=9> */
.L_x_233:
[----:B------:R-:W-:Y:S05]  /*7390*/  BSYNC B1 ;  /* 0x0000000000017941 */ /* 0x000fea0003800000 */
.L_x_232:
        /* <DEDUP_REMOVED lines=9> */
.L_x_235:
[----:B------:R-:W-:Y:S05]  /*7430*/  BSYNC B1 ;  /* 0x0000000000017941 */ /* 0x000fea0003800000 */
.L_x_234:
        /* <DEDUP_REMOVED lines=9> */
.L_x_237:
[----:B------:R-:W-:Y:S05]  /*74d0*/  BSYNC B1 ;  /* 0x0000000000017941 */ /* 0x000fea0003800000 */
.L_x_236:
        /* <DEDUP_REMOVED lines=9> */
.L_x_239:
[----:B------:R-:W-:Y:S05]  /*7570*/  BSYNC B1 ;  /* 0x0000000000017941 */ /* 0x000fea0003800000 */
.L_x_238:
        /* <DEDUP_REMOVED lines=9> */
.L_x_241:
[----:B------:R-:W-:Y:S05]  /*7610*/  BSYNC B1 ;  /* 0x0000000000017941 */ /* 0x000fea0003800000 */
.L_x_240:
        /* <DEDUP_REMOVED lines=9> */
.L_x_243:
[----:B------:R-:W-:Y:S05]  /*76b0*/  BSYNC B1 ;  /* 0x0000000000017941 */ /* 0x000fea0003800000 */
.L_x_242:
        /* <DEDUP_REMOVED lines=9> */
.L_x_245:
[----:B------:R-:W-:Y:S05]  /*7750*/  BSYNC B1 ;  /* 0x0000000000017941 */ /* 0x000fea0003800000 */
.L_x_244:
        /* <DEDUP_REMOVED lines=9> */
.L_x_247:
[----:B------:R-:W-:Y:S05]  /*77f0*/  BSYNC B1 ;  /* 0x0000000000017941 */ /* 0x000fea0003800000 */
.L_x_246:
        /* <DEDUP_REMOVED lines=9> */
.L_x_249:
[----:B------:R-:W-:Y:S05]  /*7890*/  BSYNC B1 ;  /* 0x0000000000017941 */ /* 0x000fea0003800000 */
.L_x_248:
        /* <DEDUP_REMOVED lines=9> */
.L_x_251:
[----:B------:R-:W-:Y:S05]  /*7930*/  BSYNC B1 ;  /* 0x0000000000017941 */ /* 0x000fea0003800000 */
.L_x_250:
        /* <DEDUP_REMOVED lines=9> */
.L_x_253:
[----:B------:R-:W-:Y:S05]  /*79d0*/  BSYNC B1 ;  /* 0x0000000000017941 */ /* 0x000fea0003800000 */
.L_x_252:
        /* <DEDUP_REMOVED lines=9> */
.L_x_255:
[----:B------:R-:W-:Y:S05]  /*7a70*/  BSYNC B1 ;  /* 0x0000000000017941 */ /* 0x000fea0003800000 */
.L_x_254:
        /* <DEDUP_REMOVED lines=9> */
.L_x_257:
[----:B------:R-:W-:Y:S05]  /*7b10*/  BSYNC B1 ;  /* 0x0000000000017941 */ /* 0x000fea0003800000 */
.L_x_256:
        /* <DEDUP_REMOVED lines=9> */
.L_x_259:
[----:B------:R-:W-:Y:S05]  /*7bb0*/  BSYNC B1 ;  /* 0x0000000000017941 */ /* 0x000fea0003800000 */
.L_x_258:
        /* <DEDUP_REMOVED lines=9> */
.L_x_261:
[----:B------:R-:W-:Y:S05]  /*7c50*/  BSYNC B1 ;  /* 0x0000000000017941 */ /* 0x000fea0003800000 */
.L_x_260:
        /* <DEDUP_REMOVED lines=9> */
.L_x_263:
[----:B------:R-:W-:Y:S05]  /*7cf0*/  BSYNC B1 ;  /* 0x0000000000017941 */ /* 0x000fea0003800000 */
.L_x_262:
        /* <DEDUP_REMOVED lines=9> */
.L_x_265:
[----:B------:R-:W-:Y:S05]  /*7d90*/  BSYNC B1 ;  /* 0x0000000000017941 */ /* 0x000fea0003800000 */
.L_x_264:
        /* <DEDUP_REMOVED lines=9> */
.L_x_267:
[----:B------:R-:W-:Y:S05]  /*7e30*/  BSYNC B1 ;  /* 0x0000000000017941 */ /* 0x000fea0003800000 */
.L_x_266:
        /* <DEDUP_REMOVED lines=9> */
.L_x_269:
[----:B------:R-:W-:Y:S05]  /*7ed0*/  BSYNC B1 ;  /* 0x0000000000017941 */ /* 0x000fea0003800000 */
.L_x_268:
        /* <DEDUP_REMOVED lines=9> */
.L_x_271:
[----:B------:R-:W-:Y:S05]  /*7f70*/  BSYNC B1 ;  /* 0x0000000000017941 */ /* 0x000fea0003800000 */
.L_x_270:
        /* <DEDUP_REMOVED lines=9> */
.L_x_273:
[----:B------:R-:W-:Y:S05]  /*8010*/  BSYNC B1 ;  /* 0x0000000000017941 */ /* 0x000fea0003800000 */
.L_x_272:
        /* <DEDUP_REMOVED lines=9> */
.L_x_275:
[----:B------:R-:W-:Y:S05]  /*80b0*/  BSYNC B1 ;  /* 0x0000000000017941 */ /* 0x000fea0003800000 */
.L_x_274:
[----:B0-23-5:R-:W-:Y:S01]  /*80c0*/  LOP3.LUT R4, R172, 0xffffe000, RZ, 0xc0, !PT ;  /* 0xffffe000ac047812 */ /* 0x02dfe200078ec0ff */
        /* <DEDUP_REMOVED lines=8> */
.L_x_277:
[----:B------:R-:W-:Y:S05]  /*8150*/  BSYNC B1 ;  /* 0x0000000000017941 */ /* 0x000fea0003800000 */
.L_x_276:
[----:B-----5:R-:W-:Y:S01]  /*8160*/  LOP3.LUT R4, R172, 0xffffe000, RZ, 0xc0, !PT ;  /* 0xffffe000ac047812 */ /* 0x020fe200078ec0ff */
[----:B------:R-:W-:Y:S01]  /*8170*/  @P2 IMAD.MOV.U32 R5, RZ, RZ, R9 ;  /* 0x000000ffff052224 */ /* 0x000fe200078e0009 */
[----:B------:R-:W-:Y:S01]  /*8180*/  ISETP.GT.AND P1, PT, R0, 0x79, P1 ;  /* 0x000000790000780c */ /* 0x000fe20000f24270 */
[----:B------:R-:W-:Y:S02]  /*8190*/  BSSY B1, `(.L_x_278) ;  /* 0x0000008000017945 */ /* 0x000fe40003800000 */
[----:B------:R-:W-:Y:S01]  /*81a0*/  FMUL R3, R4, R155 ;  /* 0x0000009b04037220 */ /* 0x000fe20000400000 */
[----:B------:R-:W-:-:S03]  /*81b0*/  @P2 IMAD.MOV.U32 R4, RZ, RZ, R8 ;  /* 0x000000ffff042224 */ /* 0x000fc600078e0008 */
[----:B------:R-:W-:-:S05]  /*81c0*/  FFMA R3, R86, R154, R3 ;  /* 0x0000009a56037223 */ /* 0x000fca0000000003 */
[----:B------:R-:W-:-:S05]  /*81d0*/  F2FP.TF32.F32.PACK_B R3, R3 ;  /* 0x00000003ff03723e */ /* 0x000fca00024050ff */
[----:B------:R3:W-:Y:S01]  /*81e0*/  @P2 STG.E desc[UR36][R4.64+0x1e0], R3 ;  /* 0x0001e00304002986 */ /* 0x0007e2000c101924 */
[----:B------:R-:W-:Y:S05]  /*81f0*/  @!P1 BRA `(.L_x_279) ;  /* 0x0000000000049947 */ /* 0x000fea0003800000 */
[----:B------:R0:W5:Y:S02]  /*8200*/  LDG.E.LTC128B R172, desc[UR36][R10.64+0x1e4] ;  /* 0x0001e4240aac7981 */ /* 0x000164000c1e1920 */
.L_x_279:
[----:B------:R-:W-:Y:S05]  /*8210*/  BSYNC B1 ;  /* 0x0000000000017941 */ /* 0x000fea0003800000 */
.L_x_278:
[----:B------:R-:W-:Y:S05]  /*8220*/  @!P1 BRA `(.L_x_280) ;  /* 0x00000024003c9947 */ /* 0x000fea0003800000 */
[----:B-----5:R-:W-:-:S05]  /*8230*/  LOP3.LUT R172, R172, 0xffffe000, RZ, 0xc0, !PT ;  /* 0xffffe000acac7812 */ /* 0x020fca00078ec0ff */
[----:B------:R-:W-:-:S04]  /*8240*/  FMUL R172, R172, R155 ;  /* 0x0000009bacac7220 */ /* 0x000fc80000400000 */
[----:B------:R-:W-:-:S05]  /*8250*/  FFMA R87, R87, R154, R172 ;  /* 0x0000009a57577223 */ /* 0x000fca00000000ac */
[----:B------:R-:W-:-:S05]  /*8260*/  F2FP.TF32.F32.PACK_B R87, R87 ;  /* 0x00000057ff57723e */ /* 0x000fca00024050ff */
[----:B------:R0:W-:Y:S01]  /*8270*/  STG.E desc[UR36][R8.64+0x1e4], R87 ;  /* 0x0001e45708007986 */ /* 0x0001e2000c101924 */
[----:B------:R-:W-:Y:S05]  /*8280*/  BRA `(.L_x_280) ;  /* 0x0000002400247947 */ /* 0x000fea0003800000 */
.L_x_29:
[----:B------:R-:W-:Y:S01]  /*8290*/  ULDC.64 UR4, c[0x0][0x5c0] ;  /* 0x0001700000047ab9 */ /* 0x000fe20000000a00 */
[-C--:B------:R-:W-:Y:S01]  /*82a0*/  FMUL R15, R88, R154.reuse ;  /* 0x0000009a580f7220 */ /* 0x080fe20000400000 */
[----:B------:R-:W-:Y:S01]  /*82b0*/  LEA R6, P0, R168, UR4, 0x2 ;  /* 0x00000004a8067c11 */ /* 0x000fe2000f8010ff */
[----:B------:R-:W-:Y:S01]  /*82c0*/  IMAD.SHL.U32 R11, R4, 0x20, RZ ;  /* 0x00000020040b7824 */ /* 0x000fe200078e00ff */
[----:B------:R-:W-:Y:S01]  /*82d0*/  ISETP.GT.AND P5, PT, R0, 0x1, P3 ;  /* 0x000000010000780c */ /* 0x000fe20001fa4270 */
[-C--:B------:R-:W-:Y:S01]  /*82e0*/  FMUL R89, R89, R154.reuse ;  /* 0x0000009a59597220 */ /* 0x080fe20000400000 */
[----:B------:R-:W-:Y:S01]  /*82f0*/  LEA.HI.X R7, R168, UR5, R171, 0x2, P0 ;  /* 0x00000005a8077c11 */ /* 0x000fe200080f14ab */
[-C--:B------:R-:W-:Y:S01]  /*8300*/  FMUL R21, R90, R154.reuse ;  /* 0x0000009a5a157220 */ /* 0x080fe20000400000 */
[----:B------:R-:W-:Y:S01]  /*8310*/  ISETP.GT.AND P0, PT, R3, 0x8, PT ;  /* 0x000000080300780c */ /* 0x000fe20003f04270 */
[-C--:B------:R-:W-:Y:S01]  /*8320*/  FMUL R91, R91, R154.reuse ;  /* 0x0000009a5b5b7220 */ /* 0x080fe20000400000 */
[----:B------:R-:W-:Y:S01]  /*8330*/  F2FP.TF32.F32.PACK_B R15, R15 ;  /* 0x0000000fff0f723e */ /* 0x000fe200024050ff */
[-C--:B------:R-:W-:Y:S01]  /*8340*/  FMUL R93, R93, R154.reuse ;  /* 0x0000009a5d5d7220 */ /* 0x080fe20000400000 */
[----:B------:R-:W-:Y:S01]  /*8350*/  ISETP.GT.AND P1, PT, R0, RZ, P0 ;  /* 0x000000ff0000720c */ /* 0x000fe20000724270 */
[-C--:B------:R-:W-:Y:S01]  /*8360*/  FMUL R23, R94, R154.reuse ;  /* 0x0000009a5e177220 */ /* 0x080fe20000400000 */
[----:B------:R-:W-:Y:S01]  /*8370*/  ISETP.GT.AND P4, PT, R0, 0x1, P0 ;  /* 0x000000010000780c */ /* 0x000fe20000784270 */
[----:B------:R0:W-:Y:S01]  /*8380*/  @P2 STG.E desc[UR36][R6.64], R15 ;  /* 0x0000000f06002986 */ /* 0x0001e2000c101924 */
[----:B------:R-:W-:Y:S01]  /*8390*/  SHF.L.U64.HI R9, R4, 0x5, R5 ;  /* 0x0000000504097819 */ /* 0x000fe20000010205 */
[----:B------:R-:W-:Y:S01]  /*83a0*/  FMUL R95, R95, R154 ;  /* 0x0000009a5f5f7220 */ /* 0x000fe20000400000 */
[----:B------:R-:W-:Y:S01]  /*83b0*/  IADD3 R12, P2, R11, R6, RZ ;  /* 0x000000060b0c7210 */ /* 0x000fe20007f5e0ff */
[-C--:B------:R-:W-:Y:S01]  /*83c0*/  FMUL R97, R97, R154.reuse ;  /* 0x0000009a61617220 */ /* 0x080fe20000400000 */
[----:B------:R-:W-:Y:S01]  /*83d0*/  F2FP.TF32.F32.PACK_B R89, R89 ;  /* 0x00000059ff59723e */ /* 0x000fe200024050ff */
[-C--:B------:R-:W-:Y:S01]  /*83e0*/  FMUL R99, R99, R154.reuse ;  /* 0x0000009a63637220 */ /* 0x080fe20000400000 */
[----:B------:R-:W-:Y:S01]  /*83f0*/  F2FP.TF32.F32.PACK_B R21, R21 ;  /* 0x00000015ff15723e */ /* 0x000fe200024050ff */
[----:B------:R-:W-:Y:S01]  /*8400*/  IMAD.X R13, R9, 0x1, R7, P2 ;  /* 0x00000001090d7824 */ /* 0x000fe200010e0607 */
[----:B------:R-:W-:Y:S01]  /*8410*/  F2FP.TF32.F32.PACK_B R91, R91 ;  /* 0x0000005bff5b723e */ /* 0x000fe200024050ff */
[----:B------:R-:W-:Y:S01]  /*8420*/  @P5 STG.E desc[UR36][R6.64+0x4], R89 ;  /* 0x0000045906005986 */ /* 0x000fe2000c101924 */
[----:B------:R-:W-:Y:S01]  /*8430*/  ISETP.GT.AND P5, PT, R0, 0x8, P3 ;  /* 0x000000080000780c */ /* 0x000fe20001fa4270 */
[-C--:B0-----:R-:W-:Y:S01]  /*8440*/  FMUL R15, R92, R154.reuse ;  /* 0x0000009a5c0f7220 */ /* 0x081fe20000400000 */
[C---:B------:R-:W-:Y:S01]  /*8450*/  ISETP.GT.AND P2, PT, R0.reuse, 0x9, P3 ;  /* 0x000000090000780c */ /* 0x040fe20001f44270 */
[----:B------:R0:W-:Y:S01]  /*8460*/  @P1 STG.E desc[UR36][R12.64], R21 ;  /* 0x000000150c001986 */ /* 0x0001e2000c101924 */
[C---:B------:R-:W-:Y:S01]  /*8470*/  ISETP.GT.AND P1, PT, R0.reuse, 0x8, P0 ;  /* 0x000000080000780c */ /* 0x040fe20000724270 */
[-C--:B------:R-:W-:Y:S01]  /*8480*/  FMUL R101, R101, R154.reuse ;  /* 0x0000009a65657220 */ /* 0x080fe20000400000 */
[----:B------:R-:W-:Y:S01]  /*8490*/  F2FP.TF32.F32.PACK_B R15, R15 ;  /* 0x0000000fff0f723e */ /* 0x000fe200024050ff */
[----:B------:R-:W-:Y:S01]  /*84a0*/  @P4 STG.E desc[UR36][R12.64+0x4], R91 ;  /* 0x0000045b0c004986 */ /* 0x000fe2000c101924 */
[----:B------:R-:W-:Y:S01]  /*84b0*/  ISETP.GT.AND P4, PT, R0, 0x9, P0 ;  /* 0x000000090000780c */ /* 0x000fe20000784270 */
[-C--:B------:R-:W-:Y:S01]  /*84c0*/  FMUL R103, R103, R154.reuse ;  /* 0x0000009a67677220 */ /* 0x080fe20000400000 */
[----:B------:R-:W-:Y:S01]  /*84d0*/  F2FP.TF32.F32.PACK_B R93, R93 ;  /* 0x0000005dff5d723e */ /* 0x000fe200024050ff */
[-C--:B------:R-:W-:Y:S01]  /*84e0*/  FMUL R105, R105, R154.reuse ;  /* 0x0000009a69697220 */ /* 0x080fe20000400000 */
[----:B------:R-:W-:Y:S01]  /*84f0*/  F2FP.TF32.F32.PACK_B R23, R23 ;  /* 0x00000017ff17723e */ /* 0x000fe200024050ff */
[----:B------:R1:W-:Y:S01]  /*8500*/  @P5 STG.E desc[UR36][R6.64+0x20], R15 ;  /* 0x0000200f06005986 */ /* 0x0003e2000c101924 */
[----:B------:R-:W-:Y:S01]  /*8510*/  F2FP.TF32.F32.PACK_B R95, R95 ;  /* 0x0000005fff5f723e */ /* 0x000fe200024050ff */
[-C--:B0-----:R-:W-:Y:S01]  /*8520*/  FMUL R21, R96, R154.reuse ;  /* 0x0000009a60157220 */ /* 0x081fe20000400000 */
[C---:B------:R-:W-:Y:S01]  /*8530*/  ISETP.GT.AND P5, PT, R0.reuse, 0x10, P3 ;  /* 0x000000100000780c */ /* 0x040fe20001fa4270 */
[----:B------:R-:W-:Y:S01]  /*8540*/  @P2 STG.E desc[UR36][R6.64+0x24], R93 ;  /* 0x0000245d06002986 */ /* 0x000fe2000c101924 */
[C---:B------:R-:W-:Y:S01]  /*8550*/  ISETP.GT.AND P2, PT, R0.reuse, 0x11, P3 ;  /* 0x000000110000780c */ /* 0x040fe20001f44270 */
[-C--:B------:R-:W-:Y:S01]  /*8560*/  FMUL R107, R107, R154.reuse ;  /* 0x0000009a6b6b7220 */ /* 0x080fe20000400000 */
[----:B------:R-:W-:Y:S01]  /*8570*/  F2FP.TF32.F32.PACK_B R21, R21 ;  /* 0x00000015ff15723e */ /* 0x000fe200024050ff */
[----:B------:R0:W-:Y:S01]  /*8580*/  @P1 STG.E desc[UR36][R12.64+0x20], R23 ;  /* 0x000020170c001986 */ /* 0x0001e2000c101924 */
[C---:B------:R-:W-:Y:S01]  /*8590*/  ISETP.GT.AND P1, PT, R0.reuse, 0x10, P0 ;  /* 0x000000100000780c */ /* 0x040fe20000724270 */
[-C--:B------:R-:W-:Y:S01]  /*85a0*/  FMUL R109, R109, R154.reuse ;  /* 0x0000009a6d6d7220 */ /* 0x080fe20000400000 */
[----:B------:R-:W-:Y:S01]  /*85b0*/  F2FP.TF32.F32.PACK_B R97, R97 ;  /* 0x00000061ff61723e */ /* 0x000fe200024050ff */
[----:B------:R-:W-:Y:S01]  /*85c0*/  @P4 STG.E desc[UR36][R12.64+0x24], R95 ;  /* 0x0000245f0c004986 */ /* 0x000fe2000c101924 */
[----:B------:R-:W-:Y:S01]  /*85d0*/  ISETP.GT.AND P4, PT, R0, 0x11, P0 ;  /* 0x000000110000780c */ /* 0x000fe20000784270 */
[-C--:B-1----:R-:W-:Y:S01]  /*85e0*/  FMUL R15, R98, R154.reuse ;  /* 0x0000009a620f7220 */ /* 0x082fe20000400000 */
[----:B------:R-:W-:Y:S01]  /*85f0*/  F2FP.TF32.F32.PACK_B R99, R99 ;  /* 0x00000063ff63723e */ /* 0x000fe200024050ff */
[----:B------:R1:W-:Y:S01]  /*8600*/  @P5 STG.E desc[UR36][R6.64+0x40], R21 ;  /* 0x0000401506005986 */ /* 0x0003e2000c101924 */
[C---:B------:R-:W-:Y:S01]  /*8610*/  ISETP.GT.AND P5, PT, R0.reuse, 0x18, P3 ;  /* 0x000000180000780c */ /* 0x040fe20001fa4270 */
[-C--:B------:R-:W-:Y:S01]  /*8620*/  FMUL R111, R111, R154.reuse ;  /* 0x0000009a6f6f7220 */ /* 0x080fe20000400000 */
[----:B------:R-:W-:Y:S01]  /*8630*/  F2FP.TF32.F32.PACK_B R15, R15 ;  /* 0x0000000fff0f723e */ /* 0x000fe200024050ff */
[----:B------:R-:W-:Y:S01]  /*8640*/  @P2 STG.E desc[UR36][R6.64+0x44], R97 ;  /* 0x0000446106002986 */ /* 0x000fe2000c101924 */
[----:B------:R-:W-:Y:S01]  /*8650*/  ISETP.GT.AND P2, PT, R0, 0x19, P3 ;  /* 0x000000190000780c */ /* 0x000fe20001f44270 */
[-C--:B0-----:R-:W-:Y:S01]  /*8660*/  FMUL R23, R100, R154.reuse ;  /* 0x0000009a64177220 */ /* 0x081fe20000400000 */
        /* <DEDUP_REMOVED lines=177> */
[----:B------:R-:W-:Y:S01]  /*9180*/  @P1 STG.E desc[UR36][R12.64+0x1a0], R23 ;  /* 0x0001a0170c001986 */ /* 0x000fe2000c101924 */
        /* <DEDUP_REMOVED lines=11> */
[-C--:B------:R-:W-:Y:S01]  /*9240*/  FMUL R33, R33, R154.reuse ;  /* 0x0000009a21217220 */ /* 0x080fe20000400000 */
[----:B------:R-:W-:Y:S01]  /*9250*/  ISETP.GT.AND P3, PT, R0, 0x79, P3 ;  /* 0x000000790000780c */ /* 0x000fe20001f64270 */
[----:B------:R-:W-:Y:S01]  /*9260*/  @P1 STG.E desc[UR36][R6.64+0x1c4], R145 ;  /* 0x0001c49106001986 */ /* 0x000fe2000c101924 */
[----:B------:R-:W-:Y:S01]  /*9270*/  ISETP.GT.AND P1, PT, R3, 0x80, PT ;  /* 0x000000800300780c */ /* 0x000fe20003f24270 */
[-C--:B------:R-:W-:Y:S01]  /*9280*/  FMUL R35, R35, R154.reuse ;  /* 0x0000009a23237220 */ /* 0x080fe20000400000 */
[----:B------:R-:W-:Y:S01]  /*9290*/  F2FP.TF32.F32.PACK_B R149, R149 ;  /* 0x00000095ff95723e */ /* 0x000fe200024050ff */
[----:B------:R1:W-:Y:S01]  /*92a0*/  @P2 STG.E desc[UR36][R12.64+0x1c0], R15 ;  /* 0x0001c00f0c002986 */ /* 0x0003e2000c101924 */
[----:B------:R-:W-:Y:S01]  /*92b0*/  ISETP.GT.AND P2, PT, R3, 0x88, PT ;  /* 0x000000880300780c */ /* 0x000fe20003f44270 */
[-C--:B------:R-:W-:Y:S01]  /*92c0*/  FMUL R3, R148, R154.reuse ;  /* 0x0000009a94037220 */ /* 0x080fe20000400000 */
[-C--:B0-----:R-:W-:Y:S01]  /*92d0*/  FMUL R21, R150, R154.reuse ;  /* 0x0000009a96157220 */ /* 0x081fe20000400000 */
[----:B------:R-:W-:Y:S01]  /*92e0*/  @P4 STG.E desc[UR36][R12.64+0x1c4], R147 ;  /* 0x0001c4930c004986 */ /* 0x000fe2000c101924 */
[C---:B------:R-:W-:Y:S01]  /*92f0*/  ISETP.GT.AND P4, PT, R0.reuse, 0x78, P0 ;  /* 0x000000780000780c */ /* 0x040fe20000784270 */
[-C--:B------:R-:W-:Y:S01]  /*9300*/  FMUL R37, R37, R154.reuse ;  /* 0x0000009a25257220 */ /* 0x080fe20000400000 */
[----:B------:R-:W-:Y:S01]  /*9310*/  ISETP.GT.AND P0, PT, R0, 0x79, P0 ;  /* 0x000000790000780c */ /* 0x000fe20000704270 */
[-C--:B------:R-:W-:Y:S01]  /*9320*/  FMUL R39, R39, R154.reuse ;  /* 0x0000009a27277220 */ /* 0x080fe20000400000 */
[----:B------:R-:W-:Y:S01]  /*9330*/  F2FP.TF32.F32.PACK_B R3, R3 ;  /* 0x00000003ff03723e */ /* 0x000fe200024050ff */
[-C--:B------:R-:W-:Y:S01]  /*9340*/  FMUL R41, R41, R154.reuse ;  /* 0x0000009a29297220 */ /* 0x080fe20000400000 */
[----:B------:R-:W-:Y:S01]  /*9350*/  F2FP.TF32.F32.PACK_B R21, R21 ;  /* 0x00000015ff15723e */ /* 0x000fe200024050ff */
[C---:B-1----:R-:W-:Y:S01]  /*9360*/  IMAD.SHL.U32 R15, R4.reuse, 0x200, RZ ;  /* 0x00000200040f7824 */ /* 0x042fe200078e00ff */
[----:B------:R-:W-:Y:S01]  /*9370*/  F2FP.TF32.F32.PACK_B R151, R151 ;  /* 0x00000097ff97723e */ /* 0x000fe200024050ff */
[----:B------:R0:W-:Y:S01]  /*9380*/  @P5 STG.E desc[UR36][R6.64+0x1e0], R3 ;  /* 0x0001e00306005986 */ /* 0x0001e2000c101924 */
[----:B------:R-:W-:Y:S01]  /*9390*/  SHF.L.U64.HI R5, R4, 0x9, R5 ;  /* 0x0000000904057819 */ /* 0x000fe20000010205 */
[----:B------:R-:W-:Y:S01]  /*93a0*/  FMUL R43, R43, R154 ;  /* 0x0000009a2b2b7220 */ /* 0x000fe20000400000 */
[----:B------:R-:W-:Y:S01]  /*93b0*/  F2FP.TF32.F32.PACK_B R25, R25 ;  /* 0x00000019ff19723e */ /* 0x000fe200024050ff */
[----:B------:R-:W-:Y:S01]  /*93c0*/  @P3 STG.E desc[UR36][R6.64+0x1e4], R149 ;  /* 0x0001e49506003986 */ /* 0x000fe2000c101924 */
[----:B------:R-:W-:Y:S01]  /*93d0*/  IADD3 R4, P3, R15, R6, RZ ;  /* 0x000000060f047210 */ /* 0x000fe20007f7e0ff */
[----:B------:R-:W-:Y:S01]  /*93e0*/  FMUL R45, R45, R154 ;  /* 0x0000009a2d2d7220 */ /* 0x000fe20000400000 */
[----:B------:R-:W-:Y:S01]  /*93f0*/  F2FP.TF32.F32.PACK_B R27, R27 ;  /* 0x0000001bff1b723e */ /* 0x000fe200024050ff */
[----:B------:R1:W-:Y:S01]  /*9400*/  @P4 STG.E desc[UR36][R12.64+0x1e0], R21 ;  /* 0x0001e0150c004986 */ /* 0x0003e2000c101924 */
[----:B------:R-:W-:Y:S01]  /*9410*/  IADD3 R14, P4, P5, R11, R6, R15 ;  /* 0x000000060b0e7210 */ /* 0x000fe20007d9e00f */
[-C--:B------:R-:W-:Y:S01]  /*9420*/  FMUL R47, R47, R154.reuse ;  /* 0x0000009a2f2f7220 */ /* 0x080fe20000400000 */
[----:B------:R-:W-:Y:S01]  /*9430*/  F2FP.TF32.F32.PACK_B R29, R29 ;  /* 0x0000001dff1d723e */ /* 0x000fe200024050ff */
[----:B------:R2:W-:Y:S01]  /*9440*/  @P0 STG.E desc[UR36][R12.64+0x1e4], R151 ;  /* 0x0001e4970c000986 */ /* 0x0005e2000c101924 */
[----:B------:R-:W-:Y:S01]  /*9450*/  ISETP.GT.AND P0, PT, R0, RZ, P1 ;  /* 0x000000ff0000720c */ /* 0x000fe20000f04270 */
[-C--:B0-----:R-:W-:Y:S01]  /*9460*/  FMUL R3, R24, R154.reuse ;  /* 0x0000009a18037220 */ /* 0x081fe20000400000 */
[----:B------:R-:W-:Y:S01]  /*9470*/  IADD3.X R15, R9, R7, R5, P4, P5 ;  /* 0x00000007090f7210 */ /* 0x000fe200027ea405 */
[----:B------:R-:W-:Y:S01]  /*9480*/  IMAD.X R5, R5, 0x1, R7, P3 ;  /* 0x0000000105057824 */ /* 0x000fe200018e0607 */
[C---:B------:R-:W-:Y:S01]  /*9490*/  ISETP.GT.AND P5, PT, R0.reuse, 0x1, P1 ;  /* 0x000000010000780c */ /* 0x040fe20000fa4270 */
[-C--:B------:R-:W-:Y:S01]  /*94a0*/  FMUL R49, R49, R154.reuse ;  /* 0x0000009a31317220 */ /* 0x080fe20000400000 */
[----:B------:R-:W-:Y:S01]  /*94b0*/  ISETP.GT.AND P4, PT, R0, RZ, P2 ;  /* 0x000000ff0000720c */ /* 0x000fe20001784270 */
[-C--:B-1----:R-:W-:Y:S01]  /*94c0*/  FMUL R21, R26, R154.reuse ;  /* 0x0000009a1a157220 */ /* 0x082fe20000400000 */
[----:B------:R-:W-:Y:S01]  /*94d0*/  F2FP.TF32.F32.PACK_B R3, R3 ;  /* 0x00000003ff03723e */ /* 0x000fe200024050ff */
[----:B------:R-:W-:Y:S01]  /*94e0*/  FMUL R51, R51, R154 ;  /* 0x0000009a33337220 */ /* 0x000fe20000400000 */
[----:B------:R-:W-:Y:S01]  /*94f0*/  IADD3 R6, P3, R11, R4, RZ ;  /* 0x000000040b067210 */ /* 0x000fe20007f7e0ff */
[-C--:B--2---:R-:W-:Y:S01]  /*9500*/  FMUL R13, R28, R154.reuse ;  /* 0x0000009a1c0d7220 */ /* 0x084fe20000400000 */
[----:B------:R-:W-:Y:S01]  /*9510*/  F2FP.TF32.F32.PACK_B R21, R21 ;  /* 0x00000015ff15723e */ /* 0x000fe200024050ff */
[----:B------:R0:W-:Y:S01]  /*9520*/  @P0 STG.E desc[UR36][R4.64], R3 ;  /* 0x0000000304000986 */ /* 0x0001e2000c101924 */
[C---:B------:R-:W-:Y:S01]  /*9530*/  ISETP.GT.AND P0, PT, R0.reuse, 0x1, P2 ;  /* 0x000000010000780c */ /* 0x040fe20001704270 */
[--C-:B------:R-:W-:Y:S01]  /*9540*/  IMAD.X R7, R9, 0x1, R5.reuse, P3 ;  /* 0x0000000109077824 */ /* 0x100fe200018e0605 */
[C---:B------:R-:W-:Y:S01]  /*9550*/  ISETP.GT.AND P3, PT, R0.reuse, 0x9, P1 ;  /* 0x000000090000780c */ /* 0x040fe20000f64270 */
[----:B------:R-:W-:Y:S01]  /*9560*/  @P5 STG.E desc[UR36][R4.64+0x4], R25 ;  /* 0x0000041904005986 */ /* 0x000fe2000c101924 */
[----:B------:R-:W-:Y:S01]  /*9570*/  F2FP.TF32.F32.PACK_B R13, R13 ;  /* 0x0000000dff0d723e */ /* 0x000fe200024050ff */
[----:B------:R-:W-:Y:S01]  /*9580*/  FMUL R53, R53, R154 ;  /* 0x0000009a35357220 */ /* 0x000fe20000400000 */
[----:B------:R-:W-:Y:S01]  /*9590*/  IADD3 R8, P5, R11, R4, RZ ;  /* 0x000000040b087210 */ /* 0x000fe20007fbe0ff */
[----:B------:R1:W-:Y:S01]  /*95a0*/  @P4 STG.E desc[UR36][R6.64], R21 ;  /* 0x0000001506004986 */ /* 0x0003e2000c101924 */
[----:B------:R-:W-:Y:S01]  /*95b0*/  ISETP.GT.AND P4, PT, R0, 0x8, P1 ;  /* 0x000000080000780c */ /* 0x000fe20000f84270 */
[-C--:B------:R-:W-:Y:S01]  /*95c0*/  FMUL R11, R32, R154.reuse ;  /* 0x0000009a200b7220 */ /* 0x080fe20000400000 */
[----:B------:R-:W-:Y:S01]  /*95d0*/  F2FP.TF32.F32.PACK_B R31, R31 ;  /* 0x0000001fff1f723e */ /* 0x000fe200024050ff */
[-C--:B0-----:R-:W-:Y:S01]  /*95e0*/  FMUL R3, R30, R154.reuse ;  /* 0x0000009a1e037220 */ /* 0x081fe20000400000 */
[----:B------:R-:W-:Y:S01]  /*95f0*/  IMAD.X R9, R9, 0x1, R5, P5 ;  /* 0x0000000109097824 */ /* 0x000fe200028e0605 */
[----:B------:R-:W-:Y:S01]  /*9600*/  @P0 STG.E desc[UR36][R6.64+0x4], R27 ;  /* 0x0000041b06000986 */ /* 0x000fe2000c101924 */
[C---:B------:R-:W-:Y:S01]  /*9610*/  ISETP.GT.AND P0, PT, R0.reuse, 0x8, P2 ;  /* 0x000000080000780c */ /* 0x040fe20001704270 */
[-C--:B------:R-:W-:Y:S01]  /*9620*/  FMUL R55, R55, R154.reuse ;  /* 0x0000009a37377220 */ /* 0x080fe20000400000 */
[----:B------:R-:W-:Y:S01]  /*9630*/  F2FP.TF32.F32.PACK_B R3, R3 ;  /* 0x00000003ff03723e */ /* 0x000fe200024050ff */
[----:B------:R-:W-:Y:S01]  /*9640*/  @P3 STG.E desc[UR36][R4.64+0x24], R29 ;  /* 0x0000241d04003986 */ /* 0x000fe2000c101924 */
[----:B------:R-:W-:Y:S01]  /*9650*/  ISETP.GT.AND P5, PT, R0, 0x10, P1 ;  /* 0x000000100000780c */ /* 0x000fe20000fa4270 */
[-C--:B-1----:R-:W-:Y:S01]  /*9660*/  FMUL R21, R36, R154.reuse ;  /* 0x0000009a24157220 */ /* 0x082fe20000400000 */
[C---:B------:R-:W-:Y:S01]  /*9670*/  ISETP.GT.AND P3, PT, R0.reuse, 0x11, P1 ;  /* 0x000000110000780c */ /* 0x040fe20000f64270 */
[----:B------:R0:W-:Y:S01]  /*9680*/  @P4 STG.E desc[UR36][R4.64+0x20], R13 ;  /* 0x0000200d04004986 */ /* 0x0001e2000c101924 */
[C---:B------:R-:W-:Y:S01]  /*9690*/  ISETP.GT.AND P4, PT, R0.reuse, 0x9, P2 ;  /* 0x000000090000780c */ /* 0x040fe20001784270 */
[-C--:B------:R-:W-:Y:S01]  /*96a0*/  FMUL R57, R57, R154.reuse ;  /* 0x0000009a39397220 */ /* 0x080fe20000400000 */
[----:B------:R-:W-:Y:S01]  /*96b0*/  F2FP.TF32.F32.PACK_B R11, R11 ;  /* 0x0000000bff0b723e */ /* 0x000fe200024050ff */
[-C--:B------:R-:W-:Y:S01]  /*96c0*/  FMUL R59, R59, R154.reuse ;  /* 0x0000009a3b3b7220 */ /* 0x080fe20000400000 */
[----:B------:R-:W-:Y:S01]  /*96d0*/  F2FP.TF32.F32.PACK_B R33, R33 ;  /* 0x00000021ff21723e */ /* 0x000fe200024050ff */
[----:B------:R1:W-:Y:S01]  /*96e0*/  @P0 STG.E desc[UR36][R8.64+0x20], R3 ;  /* 0x0000200308000986 */ /* 0x0003e2000c101924 */
[----:B------:R-:W-:Y:S01]  /*96f0*/  ISETP.GT.AND P0, PT, R0, 0x10, P2 ;  /* 0x000000100000780c */ /* 0x000fe20001704270 */
[-C--:B------:R-:W-:Y:S01]  /*9700*/  FMUL R61, R61, R154.reuse ;  /* 0x0000009a3d3d7220 */ /* 0x080fe20000400000 */
[----:B------:R-:W-:Y:S01]  /*9710*/  F2FP.TF32.F32.PACK_B R35, R35 ;  /* 0x00000023ff23723e */ /* 0x000fe200024050ff */
[-C--:B------:R-:W-:Y:S01]  /*9720*/  FMUL R63, R63, R154.reuse ;  /* 0x0000009a3f3f7220 */ /* 0x080fe20000400000 */
[----:B------:R-:W-:Y:S01]  /*9730*/  F2FP.TF32.F32.PACK_B R21, R21 ;  /* 0x00000015ff15723e */ /* 0x000fe200024050ff */
[-C--:B0-----:R-:W-:Y:S01]  /*9740*/  FMUL R13, R34, R154.reuse ;  /* 0x0000009a220d7220 */ /* 0x081fe20000400000 */
[----:B------:R-:W-:Y:S01]  /*9750*/  F2FP.TF32.F32.PACK_B R37, R37 ;  /* 0x00000025ff25723e */ /* 0x000fe200024050ff */
[----:B------:R-:W-:Y:S01]  /*9760*/  @P4 STG.E desc[UR36][R14.64+0x24], R31 ;  /* 0x0000241f0e004986 */ /* 0x000fe2000c101924 */
[C---:B------:R-:W-:Y:S01]  /*9770*/  ISETP.GT.AND P4, PT, R0.reuse, 0x11, P2 ;  /* 0x000000110000780c */ /* 0x040fe20001784270 */
[----:B------:R-:W-:Y:S01]  /*9780*/  FMUL R65, R65, R154 ;  /* 0x0000009a41417220 */ /* 0x000fe20000400000 */
[----:B------:R-:W-:Y:S01]  /*9790*/  F2FP.TF32.F32.PACK_B R13, R13 ;  /* 0x0000000dff0d723e */ /* 0x000fe200024050ff */
[----:B------:R0:W-:Y:S01]  /*97a0*/  @P5 STG.E desc[UR36][R4.64+0x40], R11 ;  /* 0x0000400b04005986 */ /* 0x0001e2000c101924 */
[----:B------:R-:W-:Y:S01]  /*97b0*/  ISETP.GT.AND P5, PT, R0, 0x18, P1 ;  /* 0x000000180000780c */ /* 0x000fe20000fa4270 */
[----:B------:R-:W-:-:S02]  /*97c0*/  @P0 IMAD.MOV.U32 R6, RZ, RZ, R14 ;  /* 0x000000ffff060224 */ /* 0x000fc400078e000e */
[-C--:B-1----:R-:W-:Y:S01]  /*97d0*/  FMUL R3, R38, R154.reuse ;  /* 0x0000009a26037220 */ /* 0x082fe20000400000 */
[--C-:B------:R-:W-:Y:S01]  /*97e0*/  @P0 IMAD.MOV.U32 R7, RZ, RZ, R15.reuse ;  /* 0x000000ffff070224 */ /* 0x100fe200078e000f */
[----:B------:R-:W-:Y:S01]  /*97f0*/  @P3 STG.E desc[UR36][R4.64+0x44], R33 ;  /* 0x0000442104003986 */ /* 0x000fe2000c101924 */
[----:B------:R-:W-:Y:S01]  /*9800*/  ISETP.GT.AND P3, PT, R0, 0x19, P1 ;  /* 0x000000190000780c */ /* 0x000fe20000f64270 */
[-C--:B------:R-:W-:Y:S01]  /*9810*/  FMUL R9, R40, R154.reuse ;  /* 0x0000009a28097220 */ /* 0x080fe20000400000 */
[----:B------:R-:W-:Y:S01]  /*9820*/  F2FP.TF32.F32.PACK_B R3, R3 ;  /* 0x00000003ff03723e */ /* 0x000fe200024050ff */
[----:B------:R1:W-:Y:S01]  /*9830*/  @P0 STG.E desc[UR36][R6.64+0x40], R13 ;  /* 0x0000400d06000986 */ /* 0x0003e2000c101924 */
[----:B------:R-:W-:Y:S01]  /*9840*/  ISETP.GT.AND P0, PT, R0, 0x18, P2 ;  /* 0x000000180000780c */ /* 0x000fe20001704270 */
[-C--:B------:R-:W-:Y:S01]  /*9850*/  FMUL R67, R67, R154.reuse ;  /* 0x0000009a43437220 */ /* 0x080fe20000400000 */
[----:B------:R-:W-:Y:S01]  /*9860*/  F2FP.TF32.F32.PACK_B R39, R39 ;  /* 0x00000027ff27723e */ /* 0x000fe200024050ff */
[-C--:B0-----:R-:W-:Y:S01]  /*9870*/  FMUL R11, R42, R154.reuse ;  /* 0x0000009a2a0b7220 */ /* 0x081fe20000400000 */
[----:B------:R-:W-:Y:S01]  /*9880*/  F2FP.TF32.F32.PACK_B R9, R9 ;  /* 0x00000009ff09723e */ /* 0x000fe200024050ff */
[-C--:B------:R-:W-:Y:S01]  /*9890*/  FMUL R69, R69, R154.reuse ;  /* 0x0000009a45457220 */ /* 0x080fe20000400000 */
[----:B------:R-:W-:Y:S01]  /*98a0*/  F2FP.TF32.F32.PACK_B R41, R41 ;  /* 0x00000029ff29723e */ /* 0x000fe200024050ff */
[-C--:B------:R-:W-:Y:S01]  /*98b0*/  FMUL R71, R71, R154.reuse ;  /* 0x0000009a47477220 */ /* 0x080fe20000400000 */
[----:B------:R-:W-:Y:S01]  /*98c0*/  F2FP.TF32.F32.PACK_B R11, R11 ;  /* 0x0000000bff0b723e */ /* 0x000fe200024050ff */
[-C--:B------:R-:W-:Y:S01]  /*98d0*/  FMUL R73, R73, R154.reuse ;  /* 0x0000009a49497220 */ /* 0x080fe20000400000 */
[----:B------:R-:W-:Y:S01]  /*98e0*/  F2FP.TF32.F32.PACK_B R43, R43 ;  /* 0x0000002bff2b723e */ /* 0x000fe200024050ff */
[--C-:B-1----:R-:W-:Y:S01]  /*98f0*/  @P4 IMAD.MOV.U32 R6, RZ, RZ, R14.reuse ;  /* 0x000000ffff064224 */ /* 0x102fe200078e000e */
[----:B------:R-:W-:Y:S01]  /*9900*/  F2FP.TF32.F32.PACK_B R45, R45 ;  /* 0x0000002dff2d723e */ /* 0x000fe200024050ff */
[--C-:B------:R-:W-:Y:S01]  /*9910*/  @P4 IMAD.MOV.U32 R7, RZ, RZ, R15.reuse ;  /* 0x000000ffff074224 */ /* 0x100fe200078e000f */
[----:B------:R-:W-:Y:S01]  /*9920*/  F2FP.TF32.F32.PACK_B R47, R47 ;  /* 0x0000002fff2f723e */ /* 0x000fe200024050ff */
[-C--:B------:R-:W-:Y:S01]  /*9930*/  FMUL R75, R75, R154.reuse ;  /* 0x0000009a4b4b7220 */ /* 0x080fe20000400000 */
[----:B------:R-:W-:Y:S01]  /*9940*/  F2FP.TF32.F32.PACK_B R49, R49 ;  /* 0x00000031ff31723e */ /* 0x000fe200024050ff */
[-C--:B------:R-:W-:Y:S01]  /*9950*/  FMUL R77, R77, R154.reuse ;  /* 0x0000009a4d4d7220 */ /* 0x080fe20000400000 */
[----:B------:R0:W-:Y:S01]  /*9960*/  @P4 STG.E desc[UR36][R6.64+0x44], R35 ;  /* 0x0000442306004986 */ /* 0x0001e2000c101924 */
[C---:B------:R-:W-:Y:S01]  /*9970*/  ISETP.GT.AND P4, PT, R0.reuse, 0x19, P2 ;  /* 0x000000190000780c */ /* 0x040fe20001784270 */
[-C--:B------:R-:W-:Y:S01]  /*9980*/  FMUL R79, R79, R154.reuse ;  /* 0x0000009a4f4f7220 */ /* 0x080fe20000400000 */
[----:B------:R-:W-:Y:S01]  /*9990*/  F2FP.TF32.F32.PACK_B R51, R51 ;  /* 0x00000033ff33723e */ /* 0x000fe200024050ff */
[----:B------:R1:W-:Y:S01]  /*99a0*/  @P5 STG.E desc[UR36][R4.64+0x60], R21 ;  /* 0x0000601504005986 */ /* 0x0003e2000c101924 */
[----:B------:R-:W-:Y:S01]  /*99b0*/  ISETP.GT.AND P5, PT, R0, 0x20, P1 ;  /* 0x000000200000780c */ /* 0x000fe20000fa4270 */
[-C--:B------:R-:W-:Y:S01]  /*99c0*/  FMUL R13, R80, R154.reuse ;  /* 0x0000009a500d7220 */ /* 0x080fe20000400000 */
[----:B------:R-:W-:Y:S01]  /*99d0*/  F2FP.TF32.F32.PACK_B R53, R53 ;  /* 0x00000035ff35723e */ /* 0x000fe200024050ff */
[----:B------:R-:W-:Y:S01]  /*99e0*/  @P3 STG.E desc[UR36][R4.64+0x64], R37 ;  /* 0x0000642504003986 */ /* 0x000fe2000c101924 */
[----:B------:R-:W-:Y:S01]  /*99f0*/  ISETP.GT.AND P3, PT, R0, 0x21, P1 ;  /* 0x000000210000780c */ /* 0x000fe20000f64270 */
[-C--:B------:R-:W-:Y:S01]  /*9a00*/  FMUL R81, R81, R154.reuse ;  /* 0x0000009a51517220 */ /* 0x080fe20000400000 */
[----:B------:R-:W-:Y:S01]  /*9a10*/  F2FP.TF32.F32.PACK_B R55, R55 ;  /* 0x00000037ff37723e */ /* 0x000fe200024050ff */
[----:B0-----:R-:W-:Y:S01]  /*9a20*/  @P0 IMAD.MOV.U32 R6, RZ, RZ, R14 ;  /* 0x000000ffff060224 */ /* 0x001fe200078e000e */
[----:B------:R-:W-:Y:S01]  /*9a30*/  F2FP.TF32.F32.PACK_B R57, R57 ;  /* 0x00000039ff39723e */ /* 0x000fe200024050ff */
[----:B------:R-:W-:Y:S01]  /*9a40*/  @P0 IMAD.MOV.U32 R7, RZ, RZ, R15 ;  /* 0x000000ffff070224 */ /* 0x000fe200078e000f */
[----:B------:R-:W-:Y:S01]  /*9a50*/  F2FP.TF32.F32.PACK_B R59, R59 ;  /* 0x0000003bff3b723e */ /* 0x000fe200024050ff */
[-C--:B------:R-:W-:Y:S01]  /*9a60*/  FMUL R83, R83, R154.reuse ;  /* 0x0000009a53537220 */ /* 0x080fe20000400000 */
[----:B------:R-:W-:Y:S01]  /*9a70*/  F2FP.TF32.F32.PACK_B R61, R61 ;  /* 0x0000003dff3d723e */ /* 0x000fe200024050ff */
[-C--:B-1----:R-:W-:Y:S01]  /*9a80*/  FMUL R21, R84, R154.reuse ;  /* 0x0000009a54157220 */ /* 0x082fe20000400000 */
[----:B------:R0:W-:Y:S01]  /*9a90*/  @P0 STG.E desc[UR36][R6.64+0x60], R3 ;  /* 0x0000600306000986 */ /* 0x0001e2000c101924 */
[----:B------:R-:W-:Y:S01]  /*9aa0*/  ISETP.GT.AND P0, PT, R0, 0x20, P2 ;  /* 0x000000200000780c */ /* 0x000fe20001704270 */
[-C--:B------:R-:W-:Y:S01]  /*9ab0*/  FMUL R85, R85, R154.reuse ;  /* 0x0000009a55557220 */ /* 0x080fe20000400000 */
[----:B------:R-:W-:Y:S01]  /*9ac0*/  F2FP.TF32.F32.PACK_B R63, R63 ;  /* 0x0000003fff3f723e */ /* 0x000fe200024050ff */
[----:B------:R-:W-:Y:S01]  /*9ad0*/  FMUL R87, R87, R154 ;  /* 0x0000009a57577220 */ /* 0x000fe20000400000 */
[----:B------:R-:W-:-:S02]  /*9ae0*/  F2FP.TF32.F32.PACK_B R65, R65 ;  /* 0x00000041ff41723e */ /* 0x000fc400024050ff */
[----:B------:R-:W-:Y:S02]  /*9af0*/  F2FP.TF32.F32.PACK_B R67, R67 ;  /* 0x00000043ff43723e */ /* 0x000fe400024050ff */
[----:B------:R-:W-:Y:S02]  /*9b00*/  F2FP.TF32.F32.PACK_B R69, R69 ;  /* 0x00000045ff45723e */ /* 0x000fe400024050ff */
[----:B------:R-:W-:Y:S01]  /*9b10*/  F2FP.TF32.F32.PACK_B R71, R71 ;  /* 0x00000047ff47723e */ /* 0x000fe200024050ff */
[----:B0-----:R-:W-:Y:S02]  /*9b20*/  @P4 IMAD.MOV.U32 R6, RZ, RZ, R14 ;  /* 0x000000ffff064224 */ /* 0x001fe400078e000e */
[----:B------:R-:W-:Y:S01]  /*9b30*/  FMUL R3, R44, R154 ;  /* 0x0000009a2c037220 */ /* 0x000fe20000400000 */
[----:B------:R-:W-:Y:S01]  /*9b40*/  @P4 IMAD.MOV.U32 R7, RZ, RZ, R15 ;  /* 0x000000ffff074224 */ /* 0x000fe200078e000f */
[----:B------:R-:W-:Y:S02]  /*9b50*/  F2FP.TF32.F32.PACK_B R73, R73 ;  /* 0x00000049ff49723e */ /* 0x000fe400024050ff */
[----:B------:R-:W-:-:S02]  /*9b60*/  F2FP.TF32.F32.PACK_B R75, R75 ;  /* 0x0000004bff4b723e */ /* 0x000fc400024050ff */
[----:B------:R0:W-:Y:S01]  /*9b70*/  @P4 STG.E desc[UR36][R6.64+0x64], R39 ;  /* 0x0000642706004986 */ /* 0x0001e2000c101924 */
[C---:B------:R-:W-:Y:S02]  /*9b80*/  ISETP.GT.AND P4, PT, R0.reuse, 0x21, P2 ;  /* 0x000000210000780c */ /* 0x040fe40001784270 */
[----:B------:R-:W-:Y:S01]  /*9b90*/  F2FP.TF32.F32.PACK_B R3, R3 ;  /* 0x00000003ff03723e */ /* 0x000fe200024050ff */
[----:B------:R1:W-:Y:S01]  /*9ba0*/  @P5 STG.E desc[UR36][R4.64+0x80], R9 ;  /* 0x0000800904005986 */ /* 0x0003e2000c101924 */
[C---:B------:R-:W-:Y:S02]  /*9bb0*/  ISETP.GT.AND P5, PT, R0.reuse, 0x28, P1 ;  /* 0x000000280000780c */ /* 0x040fe40000fa4270 */
[----:B------:R-:W-:Y:S01]  /*9bc0*/  F2FP.TF32.F32.PACK_B R77, R77 ;  /* 0x0000004dff4d723e */ /* 0x000fe200024050ff */
[----:B------:R-:W-:Y:S01]  /*9bd0*/  @P3 STG.E desc[UR36][R4.64+0x84], R41 ;  /* 0x0000842904003986 */ /* 0x000fe2000c101924 */
[----:B------:R-:W-:Y:S02]  /*9be0*/  ISETP.GT.AND P3, PT, R0, 0x29, P1 ;  /* 0x000000290000780c */ /* 0x000fe40000f64270 */
[----:B------:R-:W-:Y:S01]  /*9bf0*/  F2FP.TF32.F32.PACK_B R79, R79 ;  /* 0x0000004fff4f723e */ /* 0x000fe200024050ff */
[----:B0-----:R-:W-:Y:S01]  /*9c00*/  @P0 IMAD.MOV.U32 R6, RZ, RZ, R14 ;  /* 0x000000ffff060224 */ /* 0x001fe200078e000e */
[----:B------:R-:W-:Y:S01]  /*9c10*/  F2FP.TF32.F32.PACK_B R13, R13 ;  /* 0x0000000dff0d723e */ /* 0x000fe200024050ff */
[----:B------:R-:W-:Y:S01]  /*9c20*/  @P0 IMAD.MOV.U32 R7, RZ, RZ, R15 ;  /* 0x000000ffff070224 */ /* 0x000fe200078e000f */
[----:B------:R-:W-:Y:S01]  /*9c30*/  F2FP.TF32.F32.PACK_B R81, R81 ;  /* 0x00000051ff51723e */ /* 0x000fe200024050ff */
[----:B-1----:R-:W-:Y:S01]  /*9c40*/  FMUL R9, R46, R154 ;  /* 0x0000009a2e097220 */ /* 0x002fe20000400000 */
[----:B------:R-:W-:-:S02]  /*9c50*/  F2FP.TF32.F32.PACK_B R83, R83 ;  /* 0x00000053ff53723e */ /* 0x000fc400024050ff */
[----:B------:R0:W-:Y:S01]  /*9c60*/  @P0 STG.E desc[UR36][R6.64+0x80], R11 ;  /* 0x0000800b06000986 */ /* 0x0001e2000c101924 */
[----:B------:R-:W-:Y:S02]  /*9c70*/  ISETP.GT.AND P0, PT, R0, 0x28, P2 ;  /* 0x000000280000780c */ /* 0x000fe40001704270 */
[----:B------:R-:W-:Y:S02]  /*9c80*/  F2FP.TF32.F32.PACK_B R9, R9 ;  /* 0x00000009ff09723e */ /* 0x000fe400024050ff */
[----:B------:R-:W-:Y:S02]  /*9c90*/  F2FP.TF32.F32.PACK_B R21, R21 ;  /* 0x00000015ff15723e */ /* 0x000fe400024050ff */
[----:B------:R-:W-:Y:S02]  /*9ca0*/  F2FP.TF32.F32.PACK_B R85, R85 ;  /* 0x00000055ff55723e */ /* 0x000fe400024050ff */
[----:B------:R-:W-:Y:S01]  /*9cb0*/  F2FP.TF32.F32.PACK_B R87, R87 ;  /* 0x00000057ff57723e */ /* 0x000fe200024050ff */
[----:B0-----:R-:W-:-:S02]  /*9cc0*/  @P4 IMAD.MOV.U32 R6, RZ, RZ, R14 ;  /* 0x000000ffff064224 */ /* 0x001fc400078e000e */
[----:B------:R-:W-:Y:S01]  /*9cd0*/  FMUL R11, R48, R154 ;  /* 0x0000009a300b7220 */ /* 0x000fe20000400000 */
[----:B------:R-:W-:-:S04]  /*9ce0*/  @P4 IMAD.MOV.U32 R7, RZ, RZ, R15 ;  /* 0x000000ffff074224 */ /* 0x000fc800078e000f */
[----:B------:R-:W-:Y:S01]  /*9cf0*/  F2FP.TF32.F32.PACK_B R11, R11 ;  /* 0x0000000bff0b723e */ /* 0x000fe200024050ff */
[----:B------:R0:W-:Y:S01]  /*9d00*/  @P4 STG.E desc[UR36][R6.64+0x84], R43 ;  /* 0x0000842b06004986 */ /* 0x0001e2000c101924 */
[----:B------:R-:W-:-:S03]  /*9d10*/  ISETP.GT.AND P4, PT, R0, 0x29, P2 ;  /* 0x000000290000780c */ /* 0x000fc60001784270 */
[----:B------:R1:W-:Y:S01]  /*9d20*/  @P5 STG.E desc[UR36][R4.64+0xa0], R3 ;  /* 0x0000a00304005986 */ /* 0x0003e2000c101924 */
[----:B------:R-:W-:-:S03]  /*9d30*/  ISETP.GT.AND P5, PT, R0, 0x30, P1 ;  /* 0x000000300000780c */ /* 0x000fc60000fa4270 */
[----:B------:R-:W-:Y:S01]  /*9d40*/  @P3 STG.E desc[UR36][R4.64+0xa4], R45 ;  /* 0x0000a42d04003986 */ /* 0x000fe2000c101924 */
[----:B------:R-:W-:Y:S01]  /*9d50*/  ISETP.GT.AND P3, PT, R0, 0x31, P1 ;  /* 0x000000310000780c */ /* 0x000fe20000f64270 */
[----:B0-----:R-:W-:Y:S02]  /*9d60*/  @P0 IMAD.MOV.U32 R6, RZ, RZ, R14 ;  /* 0x000000ffff060224 */ /* 0x001fe400078e000e */
[----:B------:R-:W-:Y:S02]  /*9d70*/  @P0 IMAD.MOV.U32 R7, RZ, RZ, R15 ;  /* 0x000000ffff070224 */ /* 0x000fe400078e000f */
[----:B-1----:R-:W-:-:S03]  /*9d80*/  FMUL R3, R50, R154 ;  /* 0x0000009a32037220 */ /* 0x002fc60000400000 */
[----:B------:R0:W-:Y:S01]  /*9d90*/  @P0 STG.E desc[UR36][R6.64+0xa0], R9 ;  /* 0x0000a00906000986 */ /* 0x0001e2000c101924 */
[----:B------:R-:W-:Y:S02]  /*9da0*/  ISETP.GT.AND P0, PT, R0, 0x30, P2 ;  /* 0x000000300000780c */ /* 0x000fe40001704270 */
[----:B------:R-:W-:Y:S01]  /*9db0*/  F2FP.TF32.F32.PACK_B R3, R3 ;  /* 0x00000003ff03723e */ /* 0x000fe200024050ff */
[----:B0-----:R-:W-:Y:S02]  /*9dc0*/  @P4 IMAD.MOV.U32 R6, RZ, RZ, R14 ;  /* 0x000000ffff064224 */ /* 0x001fe400078e000e */
        /* <DEDUP_REMOVED lines=69> */
[----:B------:R-:W-:Y:S01]  /*a220*/  @P3 STG.E desc[UR36][R4.64+0x144], R65 ;  /* 0x0001444104003986 */ /* 0x000fe2000c101924 */
[----:B------:R-:W-:-:S03]  /*a230*/  ISETP.GT.AND P3, PT, R0, 0x59, P1 ;  /* 0x000000590000780c */ /* 0x000fc60000f64270 */
[----:B------:R1:W-:Y:S01]  /*a240*/  @P5 STG.E desc[UR36][R4.64+0x140], R9 ;  /* 0x0001400904005986 */ /* 0x0003e2000c101924 */
[----:B------:R-:W-:Y:S01]  /*a250*/  ISETP.GT.AND P5, PT, R0, 0x58, P1 ;  /* 0x000000580000780c */ /* 0x000fe20000fa4270 */
[----:B0-----:R-:W-:Y:S02]  /*a260*/  @P0 IMAD.MOV.U32 R6, RZ, RZ, R14 ;  /* 0x000000ffff060224 */ /* 0x001fe400078e000e */
[----:B------:R-:W-:-:S05]  /*a270*/  @P0 IMAD.MOV.U32 R7, RZ, RZ, R15 ;  /* 0x000000ffff070224 */ /* 0x000fca00078e000f */
[----:B------:R0:W-:Y:S01]  /*a280*/  @P0 STG.E desc[UR36][R6.64+0x140], R11 ;  /* 0x0001400b06000986 */ /* 0x0001e2000c101924 */
[----:B------:R-:W-:Y:S01]  /*a290*/  ISETP.GT.AND P0, PT, R0, 0x58, P2 ;  /* 0x000000580000780c */ /* 0x000fe20001704270 */
[----:B-1----:R-:W-:-:S05]  /*a2a0*/  FMUL R9, R70, R154 ;  /* 0x0000009a46097220 */ /* 0x002fca0000400000 */
        /* <DEDUP_REMOVED lines=50> */
[----:B------:R-:W-:-:S05]  /*a5d0*/  @P4 IMAD.MOV.U32 R7, RZ, RZ, R15 ;  /* 0x000000ffff074224 */ /* 0x000fca00078e000f */
[----:B------:R0:W-:Y:S01]  /*a5e0*/  @P4 STG.E desc[UR36][R6.64+0x1a4], R79 ;  /* 0x0001a44f06004986 */ /* 0x0001e2000c101924 */
[----:B------:R-:W-:-:S03]  /*a5f0*/  ISETP.GT.AND P4, PT, R0, 0x71, P2 ;  /* 0x000000710000780c */ /* 0x000fc60001784270 */
[----:B------:R-:W-:Y:S01]  /*a600*/  @P3 STG.E desc[UR36][R4.64+0x1c0], R13 ;  /* 0x0001c00d04003986 */ /* 0x000fe2000c101924 */
[C---:B------:R-:W-:Y:S02]  /*a610*/  ISETP.GT.AND P3, PT, R0.reuse, 0x78, P1 ;  /* 0x000000780000780c */ /* 0x040fe40000f64270 */
[C---:B------:R-:W-:Y:S01]  /*a620*/  ISETP.GT.AND P1, PT, R0.reuse, 0x79, P1 ;  /* 0x000000790000780c */ /* 0x040fe20000f24270 */
[----:B------:R-:W-:Y:S01]  /*a630*/  @P5 STG.E desc[UR36][R4.64+0x1c4], R81 ;  /* 0x0001c45104005986 */ /* 0x000fe2000c101924 */
[C---:B------:R-:W-:Y:S02]  /*a640*/  ISETP.GT.AND P5, PT, R0.reuse, 0x78, P2 ;  /* 0x000000780000780c */ /* 0x040fe400017a4270 */
[----:B------:R-:W-:Y:S01]  /*a650*/  ISETP.GT.AND P2, PT, R0, 0x79, P2 ;  /* 0x000000790000780c */ /* 0x000fe20001744270 */
[----:B0-----:R-:W-:Y:S02]  /*a660*/  @P0 IMAD.MOV.U32 R6, RZ, RZ, R14 ;  /* 0x000000ffff060224 */ /* 0x001fe400078e000e */
[----:B------:R-:W-:-:S05]  /*a670*/  @P0 IMAD.MOV.U32 R7, RZ, RZ, R15 ;  /* 0x000000ffff070224 */ /* 0x000fca00078e000f */
[----:B------:R0:W-:Y:S02]  /*a680*/  @P0 STG.E desc[UR36][R6.64+0x1c0], R3 ;  /* 0x0001c00306000986 */ /* 0x0001e4000c101924 */
[----:B0-----:R-:W-:Y:S02]  /*a690*/  @P4 IMAD.MOV.U32 R6, RZ, RZ, R14 ;  /* 0x000000ffff064224 */ /* 0x001fe400078e000e */
[----:B------:R-:W-:-:S05]  /*a6a0*/  @P4 IMAD.MOV.U32 R7, RZ, RZ, R15 ;  /* 0x000000ffff074224 */ /* 0x000fca00078e000f */
[----:B------:R-:W-:Y:S04]  /*a6b0*/  @P4 STG.E desc[UR36][R6.64+0x1c4], R83 ;  /* 0x0001c45306004986 */ /* 0x000fe8000c101924 */
[----:B------:R-:W-:Y:S04]  /*a6c0*/  @P3 STG.E desc[UR36][R4.64+0x1e0], R21 ;  /* 0x0001e01504003986 */ /* 0x000fe8000c101924 */
[----:B------:R0:W-:Y:S02]  /*a6d0*/  @P1 STG.E desc[UR36][R4.64+0x1e4], R85 ;  /* 0x0001e45504001986 */ /* 0x0001e4000c101924 */
[----:B0-----:R-:W-:-:S02]  /*a6e0*/  @P5 IMAD.MOV.U32 R4, RZ, RZ, R14 ;  /* 0x000000ffff045224 */ /* 0x001fc400078e000e */
[----:B------:R-:W-:-:S05]  /*a6f0*/  @P5 IMAD.MOV.U32 R5, RZ, RZ, R15 ;  /* 0x000000ffff055224 */ /* 0x000fca00078e000f */
[----:B------:R0:W-:Y:S04]  /*a700*/  @P5 STG.E desc[UR36][R4.64+0x1e0], R9 ;  /* 0x0001e00904005986 */ /* 0x0001e8000c101924 */
[----:B------:R0:W-:Y:S02]  /*a710*/  @P2 STG.E desc[UR36][R14.64+0x1e4], R87 ;  /* 0x0001e4570e002986 */ /* 0x0001e4000c101924 */
.L_x_280:
[----:B------:R-:W-:Y:S05]  /*a720*/  BSYNC B0 ;  /* 0x0000000000007941 */ /* 0x000fea0003800000 */
.L_x_28:
[----:B------:R-:W-:Y:S01]  /*a730*/  ULDC UR4, c[0x0][0xc] ;  /* 0x0000030000047ab9 */ /* 0x000fe20000000800 */
[----:B------:R-:W-:Y:S01]  /*a740*/  ULDC UR5, c[0x0][0x10] ;  /* 0x0000040000057ab9 */ /* 0x000fe20000000800 */
[----:B---3--:R-:W3:Y:S01]  /*a750*/  LDC R3, c[0x0][0x14] ;  /* 0x00000500ff037b82 */ /* 0x008ee20000000800 */
[----:B------:R-:W-:Y:S01]  /*a760*/  UIMAD.WIDE.U32 UR4, UR4, UR5, URZ ;  /* 0x00000005040472a5 */ /* 0x000fe2000f8e003f */
[----:B------:R-:W-:Y:S01]  /*a770*/  PRMT R0, RZ, 0x7610, R0 ;  /* 0x00007610ff007816 */ /* 0x000fe20000000000 */
[----:B------:R-:W-:Y:S02]  /*a780*/  IMAD.MOV.U32 R153, RZ, RZ, -0x1 ;  /* 0xffffffffff997424 */ /* 0x000fe400078e00ff */
[----:B------:R-:W-:Y:S02]  /*a790*/  IMAD.MOV.U32 R23, RZ, RZ, -0x1 ;  /* 0xffffffffff177424 */ /* 0x000fe400078e00ff */
[----:B---3--:R-:W-:-:S04]  /*a7a0*/  IMAD.WIDE.U32 R16, R3, UR4, R16 ;  /* 0x0000000403107c25 */ /* 0x008fc8000f8e0010 */
[----:B------:R-:W-:Y:S01]  /*a7b0*/  IMAD R3, R3, UR5, RZ ;  /* 0x0000000503037c24 */ /* 0x000fe2000f8e02ff */
[----:B------:R-:W-:Y:S02]  /*a7c0*/  ULDC.64 UR4, c[0x0][0x650] ;  /* 0x0001940000047ab9 */ /* 0x000fe40000000a00 */
[----:B------:R-:W-:Y:S01]  /*a7d0*/  ISETP.GE.U32.AND P0, PT, R16, UR4, PT ;  /* 0x0000000410007c0c */ /* 0x000fe2000bf06070 */
[----:B------:R-:W-:-:S05]  /*a7e0*/  IMAD.IADD R17, R17, 0x1, R3 ;  /* 0x0000000111117824 */ /* 0x000fca00078e0203 */
[----:B------:R-:W-:-:S13]  /*a7f0*/  ISETP.GE.U32.AND.EX P0, PT, R17, UR5, PT, P0 ;  /* 0x0000000511007c0c */ /* 0x000fda000bf06100 */
[----:B------:R-:W-:Y:S05]  /*a800*/  @P0 BRA `(.L_x_281) ;  /* 0x0000000400640947 */ /* 0x000fea0003800000 */
[----:B------:R-:W3:Y:S01]  /*a810*/  S2R R12, SR_CTAID.X ;  /* 0x00000000000c7919 */ /* 0x000ee20000002500 */
[----:B0-2---:R-:W0:Y:S01]  /*a820*/  LDC.64 R10, c[0x0][0x628] ;  /* 0x00018a00ff0a7b82 */ /* 0x005e220000000a00 */
[----:B------:R-:W-:Y:S01]  /*a830*/  ULDC UR4, c[0x0][0x150] ;  /* 0x0000540000047ab9 */ /* 0x000fe20000000800 */
[----:B------:R-:W-:Y:S01]  /*a840*/  IMAD.MOV.U32 R8, RZ, RZ, R16 ;  /* 0x000000ffff087224 */ /* 0x000fe200078e0010 */
[----:B------:R-:W2:Y:S01]  /*a850*/  S2R R24, SR_CTAID.Y ;  /* 0x0000000000187919 */ /* 0x000ea20000002600 */
[----:B------:R-:W-:-:S04]  /*a860*/  IMAD.MOV.U32 R9, RZ, RZ, R17 ;  /* 0x000000ffff097224 */ /* 0x000fc800078e0011 */
[----:B------:R-:W1:Y:S08]  /*a870*/  LDC R21, c[0x0][0x144] ;  /* 0x00005100ff157b82 */ /* 0x000e700000000800 */
[----:B------:R-:W1:Y:S08]  /*a880*/  LDC R0, c[0x0][0x630] ;  /* 0x00018c00ff007b82 */ /* 0x000e700000000800 */
[----:B------:R-:W1:Y:S01]  /*a890*/  LDC.64 R14, c[0x0][0x620] ;  /* 0x00018800ff0e7b82 */ /* 0x000e620000000a00 */
[----:B0-----:R-:W-:-:S04]  /*a8a0*/  ISETP.NE.U32.AND P0, PT, R10, RZ, PT ;  /* 0x000000ff0a00720c */ /* 0x001fc80003f05070 */
[----:B------:R-:W-:Y:S02]  /*a8b0*/  ISETP.NE.AND.EX P0, PT, R11, RZ, PT, P0 ;  /* 0x000000ff0b00720c */ /* 0x000fe40003f05300 */
[----:B---3--:R-:W-:-:S05]  /*a8c0*/  I2FP.F32.U32 R3, R12 ;  /* 0x0000000c00037245 */ /* 0x008fca0000201000 */
[----:B------:R-:W-:-:S04]  /*a8d0*/  FMUL R3, R3, UR4 ;  /* 0x0000000403037c20 */ /* 0x000fc80008400000 */
[----:B------:R0:W3:Y:S02]  /*a8e0*/  F2I.U32.TRUNC.NTZ R20, R3 ;  /* 0x0000000300147305 */ /* 0x0000e4000020f000 */
[----:B--2---:R-:W-:Y:S05]  /*a8f0*/  @!P0 BRA `(.L_x_282) ;  /* 0x0000000000288947 */ /* 0x004fea0003800000 */
[----:B0-----:R-:W0:Y:S02]  /*a900*/  LDC R3, c[0x0][0x634] ;  /* 0x00018d00ff037b82 */ /* 0x001e240000000800 */
        /* <DEDUP_REMOVED lines=9> */
.L_x_282:
[----:B------:R-:W2:Y:S01]  /*a9a0*/  LDC.64 R28, c[0x0][0x640] ;  /* 0x00019000ff1c7b82 */ /* 0x000ea20000000a00 */
[-CC-:B-1----:R-:W-:Y:S01]  /*a9b0*/  SHF.R.U64 R23, R8, R0.reuse, R9.reuse ;  /* 0x0000000008177219 */ /* 0x182fe20000001209 */
[----:B---3--:R-:W-:Y:S01]  /*a9c0*/  IMAD.MOV R20, RZ, RZ, -R20 ;  /* 0x000000ffff147224 */ /* 0x008fe200078e0a14 */
[----:B------:R-:W-:Y:S01]  /*a9d0*/  SHF.R.U32.HI R0, RZ, R0, R9 ;  /* 0x00000000ff007219 */ /* 0x000fe20000011609 */
[----:B------:R-:W-:Y:S01]  /*a9e0*/  ULDC UR4, c[0x0][0x154] ;  /* 0x0000550000047ab9 */ /* 0x000fe20000000800 */
[----:B0-----:R-:W-:Y:S01]  /*a9f0*/  IADD3 R3, P0, RZ, -R23, RZ ;  /* 0x80000017ff037210 */ /* 0x001fe20007f1e0ff */
[----:B------:R-:W-:Y:S02]  /*aa00*/  IMAD R21, R21, R20, R12 ;  /* 0x0000001415157224 */ /* 0x000fe400078e020c */
[----:B------:R-:W0:Y:S01]  /*aa10*/  LDC R6, c[0x0][0x618] ;  /* 0x00018600ff067b82 */ /* 0x000e220000000800 */
[----:B------:R-:W-:Y:S02]  /*aa20*/  IMAD.MOV.U32 R7, RZ, RZ, 0x1 ;  /* 0x00000001ff077424 */ /* 0x000fe400078e00ff */
[----:B------:R-:W-:-:S04]  /*aa30*/  IMAD.X R5, RZ, RZ, ~R0, P0 ;  /* 0x000000ffff057224 */ /* 0x000fc800000e0e00 */
[-C--:B------:R-:W-:Y:S01]  /*aa40*/  IMAD R0, R5, R14.reuse, RZ ;  /* 0x0000000e05007224 */ /* 0x080fe200078e02ff */
[----:B------:R-:W1:Y:S01]  /*aa50*/  LDC R8, c[0x0][0x608] ;  /* 0x00018200ff087b82 */ /* 0x000e620000000800 */
[----:B------:R-:W-:-:S04]  /*aa60*/  IMAD.WIDE.U32 R4, R3, R14, R16 ;  /* 0x0000000e03047225 */ /* 0x000fc800078e0010 */
[----:B------:R-:W-:Y:S01]  /*aa70*/  IMAD R3, R3, R15, R0 ;  /* 0x0000000f03037224 */ /* 0x000fe200078e0200 */
[----:B------:R-:W-:Y:S02]  /*aa80*/  I2FP.F32.U32 R0, R24 ;  /* 0x0000001800007245 */ /* 0x000fe40000201000 */
[----:B------:R-:W3:Y:S01]  /*aa90*/  LDC R26, c[0x0][0x658] ;  /* 0x00019600ff1a7b82 */ /* 0x000ee20000000800 */
[----:B------:R-:W-:Y:S01]  /*aaa0*/  IMAD.IADD R3, R5, 0x1, R3 ;  /* 0x0000000105037824 */ /* 0x000fe200078e0203 */
[----:B--2---:R-:W-:Y:S01]  /*aab0*/  ISETP.NE.U32.AND P0, PT, R28, RZ, PT ;  /* 0x000000ff1c00720c */ /* 0x004fe20003f05070 */
[----:B------:R-:W-:Y:S01]  /*aac0*/  FMUL R0, R0, UR4 ;  /* 0x0000000400007c20 */ /* 0x000fe20008400000 */
[----:B------:R-:W-:Y:S02]  /*aad0*/  IMAD.MOV.U32 R5, RZ, RZ, -0x1 ;  /* 0xffffffffff057424 */ /* 0x000fe400078e00ff */
[----:B------:R-:W-:Y:S01]  /*aae0*/  ISETP.NE.AND.EX P0, PT, R29, RZ, PT, P0 ;  /* 0x000000ff1d00720c */ /* 0x000fe20003f05300 */
[----:B------:R2:W2:Y:S01]  /*aaf0*/  F2I.U32.TRUNC.NTZ R13, R0 ;  /* 0x00000000000d7305 */ /* 0x0004a2000020f000 */
[----:B------:R-:W2:Y:S01]  /*ab00*/  LDC R15, c[0x0][0x148] ;  /* 0x00005200ff0f7b82 */ /* 0x000ea20000000800 */
[----:B0-----:R-:W-:-:S02]  /*ab10*/  SHF.R.U64 R12, R4, R6, R3 ;  /* 0x00000006040c7219 */ /* 0x001fc40000001203 */
[----:B------:R-:W-:-:S05]  /*ab20*/  SHF.R.U32.HI R3, RZ, R6, R3 ;  /* 0x00000006ff037219 */ /* 0x000fca0000011603 */
[----:B------:R-:W0:Y:S01]  /*ab30*/  LDC R20, c[0x0][0x600] ;  /* 0x00018000ff147b82 */ /* 0x000e220000000800 */
[-CC-:B-1----:R-:W-:Y:S02]  /*ab40*/  SHF.R.U64 R10, R12, R8.reuse, R3.reuse ;  /* 0x000000080c0a7219 */ /* 0x182fe40000001203 */
[----:B------:R-:W-:-:S05]  /*ab50*/  SHF.R.U32.HI R3, RZ, R8, R3 ;  /* 0x00000008ff037219 */ /* 0x000fca0000011603 */
[----:B------:R-:W1:Y:S01]  /*ab60*/  LDC R27, c[0x0][0x648] ;  /* 0x00019200ff1b7b82 */ /* 0x000e620000000800 */
[-C--:B---3--:R-:W-:Y:S02]  /*ab70*/  SHF.L.U32 R4, R5, R26.reuse, RZ ;  /* 0x0000001a05047219 */ /* 0x088fe400000006ff */
[--C-:B------:R-:W-:Y:S02]  /*ab80*/  SHF.R.U64 R14, R10, R26, R3.reuse ;  /* 0x0000001a0a0e7219 */ /* 0x100fe40000001203 */
[----:B------:R-:W-:Y:S02]  /*ab90*/  LOP3.LUT R25, RZ, R4, RZ, 0x33, !PT ;  /* 0x00000004ff197212 */ /* 0x000fe400078e33ff */
[-C--:B------:R-:W-:Y:S01]  /*aba0*/  SHF.R.U32.HI R5, RZ, R26.reuse, R3 ;  /* 0x0000001aff057219 */ /* 0x080fe20000011603 */
[----:B------:R-:W3:Y:S01]  /*abb0*/  LDC R30, c[0x0][0x638] ;  /* 0x00018e00ff1e7b82 */ /* 0x000ee20000000800 */
[----:B------:R-:W-:Y:S01]  /*abc0*/  SHF.L.U32 R152, R7, R26, RZ ;  /* 0x0000001a07987219 */ /* 0x000fe200000006ff */
[----:B------:R-:W-:-:S06]  /*abd0*/  IMAD.MOV.U32 R4, RZ, RZ, R14 ;  /* 0x000000ffff047224 */ /* 0x000fcc00078e000e */
[----:B------:R-:W0:Y:S01]  /*abe0*/  LDC R31, c[0x0][0x610] ;  /* 0x00018400ff1f7b82 */ /* 0x000e220000000800 */
[----:B------:R-:W-:Y:S05]  /*abf0*/  @!P0 BRA `(.L_x_283) ;  /* 0x0000000000288947 */ /* 0x000fea0003800000 */
[----:B------:R-:W4:Y:S02]  /*ac00*/  LDC R3, c[0x0][0x64c] ;  /* 0x00019300ff037b82 */ /* 0x000f240000000800 */
[----:B----4-:R-:W-:-:S05]  /*ac10*/  IADD3 R3, P0, R14, R3, RZ ;  /* 0x000000030e037210 */ /* 0x010fca0007f1e0ff */
        /* <DEDUP_REMOVED lines=8> */
.L_x_283:
[----:B------:R-:W-:Y:S01]  /*aca0*/  ISETP.NE.AND P0, PT, R2, 0x1, PT ;  /* 0x000000010200780c */ /* 0x000fe20003f05270 */
[----:B0-----:R-:W-:Y:S01]  /*acb0*/  VIADD R7, R20, 0xffffffff ;  /* 0xffffffff14077836 */ /* 0x001fe20000000000 */
[----:B-12---:R-:W-:Y:S01]  /*acc0*/  SHF.R.U64 R0, R4, R27, R5 ;  /* 0x0000001b04007219 */ /* 0x006fe20000001205 */
[----:B------:R-:W-:Y:S01]  /*acd0*/  IMAD.MOV R13, RZ, RZ, -R13 ;  /* 0x000000ffff0d7224 */ /* 0x000fe200078e0a0d */
[----:B------:R-:W-:Y:S01]  /*ace0*/  LOP3.LUT R5, R10, R25, RZ, 0xc0, !PT ;  /* 0x000000190a057212 */ /* 0x000fe200078ec0ff */
[----:B------:R-:W-:Y:S02]  /*acf0*/  IMAD.MOV.U32 R4, RZ, RZ, 0x1 ;  /* 0x00000001ff047424 */ /* 0x000fe400078e00ff */
[----:B------:R-:W-:Y:S02]  /*ad00*/  IMAD.MOV R3, RZ, RZ, -R0 ;  /* 0x000000ffff037224 */ /* 0x000fe400078e0a00 */
[----:B------:R-:W-:Y:S01]  /*ad10*/  IMAD R152, R152, R0, R5 ;  /* 0x0000000098987224 */ /* 0x000fe200078e0205 */
[----:B------:R-:W-:Y:S01]  /*ad20*/  LOP3.LUT R5, R12, R7, RZ, 0xc0, !PT ;  /* 0x000000070c057212 */ /* 0x000fe200078ec0ff */
[----:B---3--:R-:W-:-:S02]  /*ad30*/  IMAD R0, R3, R30, R14 ;  /* 0x0000001e03007224 */ /* 0x008fc400078e020e */
[----:B------:R-:W-:Y:S02]  /*ad40*/  @P0 IMAD R21, R15, R13, R24 ;  /* 0x0000000d0f150224 */ /* 0x000fe400078e0218 */
[----:B------:R-:W-:Y:S01]  /*ad50*/  IMAD R3, R0, R20, R5 ;  /* 0x0000001400037224 */ /* 0x000fe200078e0205 */
[----:B------:R-:W-:Y:S01]  /*ad60*/  PRMT R0, R4, 0x7610, R0 ;  /* 0x0000761004007816 */ /* 0x000fe20000000000 */
[----:B------:R-:W-:-:S05]  /*ad70*/  IMAD R152, R152, R31, R21 ;  /* 0x0000001f98987224 */ /* 0x000fca00078e0215 */
[----:B------:R-:W-:Y:S02]  /*ad80*/  SEL R153, R3, R152, !P0 ;  /* 0x0000009803997207 */ /* 0x000fe40004000000 */
[----:B------:R-:W-:-:S07]  /*ad90*/  SEL R152, R152, R3, !P0 ;  /* 0x0000000398987207 */ /* 0x000fce0004000000 */
.L_x_281:
[----:B------:R-:W-:-:S13]  /*ada0*/  LOP3.LUT P0, RZ, R0, 0xff, RZ, 0xc0, !PT ;  /* 0x000000ff00ff7812 */ /* 0x000fda000780c0ff */
[----:B------:R-:W-:Y:S05]  /*adb0*/  @P0 BRA `(.L_x_284) ;  /* 0xffffff60005c0947 */ /* 0x000fea000383ffff */
[----:B------:R-:W-:Y:S05]  /*adc0*/  EXIT ;  /* 0x000000000000794d */ /* 0x000fea0003800000 */
.L_x_3:
[----:B0-----:R-:W-:Y:S01]  /*add0*/  ULDC.64 UR4, c[0x0][0x650] ;  /* 0x0001940000047ab9 */ /* 0x001fe20000000a00 */
        /* <DEDUP_REMOVED lines=25> */
.L_x_286:
[--C-:B------:R-:W-:Y:S01]  /*af70*/  SHF.R.U64 R12, R10, R14, R11.reuse ;  /* 0x0000000e0a0c7219 */ /* 0x100fe2000000120b */
[----:B------:R-:W0:Y:S01]  /*af80*/  LDC R22, c[0x0][0x618] ;  /* 0x00018600ff167b82 */ /* 0x000e220000000800 */
[----:B------:R-:W-:Y:S01]  /*af90*/  I2FP.F32.U32 R6, R4 ;  /* 0x0000000400067245 */ /* 0x000fe20000201000 */
[----:B------:R-:W-:Y:S01]  /*afa0*/  ULDC UR4, c[0x0][0x150] ;  /* 0x0000540000047ab9 */ /* 0x000fe20000000800 */
[----:B------:R-:W-:Y:S02]  /*afb0*/  SHF.R.U32.HI R5, RZ, R14, R11 ;  /* 0x0000000eff057219 */ /* 0x000fe4000001160b */
[----:B------:R-:W-:Y:S01]  /*afc0*/  IADD3 R9, P0, RZ, -R12, RZ ;  /* 0x8000000cff097210 */ /* 0x000fe20007f1e0ff */
[----:B------:R-:W-:Y:S01]  /*afd0*/  FMUL R11, R6, UR4 ;  /* 0x00000004060b7c20 */ /* 0x000fe20008400000 */
[----:B------:R-:W-:Y:S01]  /*afe0*/  ULDC UR4, c[0x0][0x154] ;  /* 0x0000550000047ab9 */ /* 0x000fe20000000800 */
[----:B------:R-:W1:Y:S02]  /*aff0*/  LDC.64 R24, c[0x0][0x640] ;  /* 0x00019000ff187b82 */ /* 0x000e640000000a00 */
[----:B------:R-:W-:-:S02]  /*b000*/  IMAD.X R5, RZ, RZ, ~R5, P0 ;  /* 0x000000ffff057224 */ /* 0x000fc400000e0e05 */
[----:B------:R-:W2:Y:S01]  /*b010*/  F2I.U32.TRUNC.NTZ R11, R11 ;  /* 0x0000000b000b7305 */ /* 0x000ea2000020f000 */
[----:B------:R-:W-:-:S03]  /*b020*/  IMAD.WIDE.U32 R6, R9, R20, R16 ;  /* 0x0000001409067225 */ /* 0x000fc600078e0010 */
[----:B------:R-:W3:Y:S01]  /*b030*/  LDC R13, c[0x0][0x144] ;  /* 0x00005100ff0d7b82 */ /* 0x000ee20000000800 */
[----:B------:R-:W-:-:S04]  /*b040*/  IMAD R8, R5, R20, RZ ;  /* 0x0000001405087224 */ /* 0x000fc800078e02ff */
[----:B------:R-:W-:Y:S02]  /*b050*/  IMAD R5, R9, R21, R8 ;  /* 0x0000001509057224 */ /* 0x000fe400078e0208 */
[----:B------:R-:W-:Y:S01]  /*b060*/  IMAD.MOV.U32 R8, RZ, RZ, -0x1 ;  /* 0xffffffffff087424 */ /* 0x000fe200078e00ff */
[----:B------:R-:W4:Y:S01]  /*b070*/  LDC R14, c[0x0][0x608] ;  /* 0x00018200ff0e7b82 */ /* 0x000f220000000800 */
[----:B------:R-:W-:Y:S01]  /*b080*/  IMAD.IADD R5, R7, 0x1, R5 ;  /* 0x0000000107057824 */ /* 0x000fe200078e0205 */
[----:B------:R-:W-:-:S04]  /*b090*/  I2FP.F32.U32 R7, R3 ;  /* 0x0000000300077245 */ /* 0x000fc80000201000 */
[-C--:B0-----:R-:W-:Y:S01]  /*b0a0*/  SHF.R.U64 R10, R6, R22.reuse, R5 ;  /* 0x00000016060a7219 */ /* 0x081fe20000001205 */
[----:B--2---:R-:W-:Y:S01]  /*b0b0*/  IMAD.MOV R6, RZ, RZ, -R11 ;  /* 0x000000ffff067224 */ /* 0x004fe200078e0a0b */
[----:B------:R-:W0:Y:S01]  /*b0c0*/  LDC R9, c[0x0][0x658] ;  /* 0x00019600ff097b82 */ /* 0x000e220000000800 */
[----:B-1----:R-:W-:Y:S01]  /*b0d0*/  ISETP.NE.U32.AND P0, PT, R24, RZ, PT ;  /* 0x000000ff1800720c */ /* 0x002fe20003f05070 */
[----:B------:R-:W-:Y:S01]  /*b0e0*/  FMUL R7, R7, UR4 ;  /* 0x0000000407077c20 */ /* 0x000fe20008400000 */
[----:B------:R-:W-:Y:S02]  /*b0f0*/  SHF.R.U32.HI R5, RZ, R22, R5 ;  /* 0x00000016ff057219 */ /* 0x000fe40000011605 */
[----:B------:R-:W-:-:S03]  /*b100*/  ISETP.NE.AND.EX P0, PT, R25, RZ, PT, P0 ;  /* 0x000000ff1900720c */ /* 0x000fc60003f05300 */
[----:B------:R-:W1:Y:S01]  /*b110*/  LDC R20, c[0x0][0x148] ;  /* 0x00005200ff147b82 */ /* 0x000e620000000800 */
[----:B---3--:R-:W-:Y:S02]  /*b120*/  IMAD R23, R13, R6, R4 ;  /* 0x000000060d177224 */ /* 0x008fe400078e0204 */
[----:B------:R-:W-:-:S05]  /*b130*/  IMAD.MOV.U32 R6, RZ, RZ, 0x1 ;  /* 0x00000001ff067424 */ /* 0x000fca00078e00ff */
[----:B------:R-:W2:Y:S01]  /*b140*/  LDC R21, c[0x0][0x600] ;  /* 0x00018000ff157b82 */ /* 0x000ea20000000800 */
[-CC-:B----4-:R-:W-:Y:S02]  /*b150*/  SHF.R.U64 R13, R10, R14.reuse, R5.reuse ;  /* 0x0000000e0a0d7219 */ /* 0x190fe40000001205 */
[----:B------:R-:W-:Y:S02]  /*b160*/  SHF.R.U32.HI R4, RZ, R14, R5 ;  /* 0x0000000eff047219 */ /* 0x000fe40000011605 */
[----:B------:R3:W4:Y:S03]  /*b170*/  F2I.U32.TRUNC.NTZ R14, R7 ;  /* 0x00000007000e7305 */ /* 0x000726000020f000 */
[----:B------:R-:W1:Y:S01]  /*b180*/  LDC R26, c[0x0][0x648] ;  /* 0x00019200ff1a7b82 */ /* 0x000e620000000800 */
[-C--:B0-----:R-:W-:Y:S02]  /*b190*/  SHF.R.U64 R15, R13, R9.reuse, R4 ;  /* 0x000000090d0f7219 */ /* 0x081fe40000001204 */
[----:B------:R-:W-:-:S02]  /*b1a0*/  SHF.L.U32 R8, R8, R9, RZ ;  /* 0x0000000908087219 */ /* 0x000fc400000006ff */
[-C--:B------:R-:W-:Y:S01]  /*b1b0*/  SHF.R.U32.HI R5, RZ, R9.reuse, R4 ;  /* 0x00000009ff057219 */ /* 0x080fe20000011604 */
[----:B------:R-:W-:Y:S01]  /*b1c0*/  IMAD.MOV.U32 R4, RZ, RZ, R15 ;  /* 0x000000ffff047224 */ /* 0x000fe200078e000f */
[----:B------:R-:W-:Y:S01]  /*b1d0*/  SHF.L.U32 R22, R6, R9, RZ ;  /* 0x0000000906167219 */ /* 0x000fe200000006ff */
[----:B------:R-:W0:Y:S01]  /*b1e0*/  LDC R27, c[0x0][0x638] ;  /* 0x00018e00ff1b7b82 */ /* 0x000e220000000800 */
[----:B------:R-:W-:-:S07]  /*b1f0*/  LOP3.LUT R28, RZ, R8, RZ, 0x33, !PT ;  /* 0x00000008ff1c7212 */ /* 0x000fce00078e33ff */
        /* <DEDUP_REMOVED lines=12> */
.L_x_287:
[----:B------:R-:W-:Y:S01]  /*b2c0*/  ISETP.NE.AND P0, PT, R2, 0x1, PT ;  /* 0x000000010200780c */ /* 0x000fe20003f05270 */
[----:B--2---:R-:W-:Y:S01]  /*b2d0*/  VIADD R7, R21, 0xffffffff ;  /* 0xffffffff15077836 */ /* 0x004fe20000000000 */
[----:B-1----:R-:W-:Y:S01]  /*b2e0*/  SHF.R.U64 R5, R4, R26, R5 ;  /* 0x0000001a04057219 */ /* 0x002fe20000001205 */
[----:B------:R-:W-:Y:S01]  /*b2f0*/  IMAD.MOV R14, RZ, RZ, -R14 ;  /* 0x000000ffff0e7224 */ /* 0x000fe200078e0a0e */
[----:B------:R-:W-:Y:S01]  /*b300*/  LOP3.LUT R4, R13, R28, RZ, 0xc0, !PT ;  /* 0x0000001c0d047212 */ /* 0x000fe200078ec0ff */
[----:B------:R-:W-:Y:S01]  /*b310*/  IMAD.MOV.U32 R8, RZ, RZ, R12 ;  /* 0x000000ffff087224 */ /* 0x000fe200078e000c */
[----:B------:R-:W-:Y:S01]  /*b320*/  LOP3.LUT R10, R10, R7, RZ, 0xc0, !PT ;  /* 0x000000070a0a7212 */ /* 0x000fe200078ec0ff */
[----:B------:R-:W-:Y:S02]  /*b330*/  IMAD.MOV R6, RZ, RZ, -R5 ;  /* 0x000000ffff067224 */ /* 0x000fe400078e0a05 */
[----:B------:R-:W-:-:S04]  /*b340*/  IMAD R4, R22, R5, R4 ;  /* 0x0000000516047224 */ /* 0x000fc800078e0204 */
[----:B------:R-:W-:Y:S02]  /*b350*/  @P0 IMAD R23, R20, R14, R3 ;  /* 0x0000000e14170224 */ /* 0x000fe400078e0203 */
[----:B0-----:R-:W-:Y:S02]  /*b360*/  IMAD R3, R6, R27, R15 ;  /* 0x0000001b06037224 */ /* 0x001fe400078e020f */
[----:B------:R-:W-:Y:S02]  /*b370*/  IMAD R7, R4, R29, R23 ;  /* 0x0000001d04077224 */ /* 0x000fe400078e0217 */
[----:B------:R-:W-:Y:S02]  /*b380*/  IMAD R4, R3, R21, R10 ;  /* 0x0000001503047224 */ /* 0x000fe400078e020a */
[----:B------:R-:W-:-:S03]  /*b390*/  IMAD.MOV.U32 R6, RZ, RZ, 0x1 ;  /* 0x00000001ff067424 */ /* 0x000fc600078e00ff */
[----:B------:R-:W-:Y:S02]  /*b3a0*/  SEL R9, R4, R7, !P0 ;  /* 0x0000000704097207 */ /* 0x000fe40004000000 */
[----:B------:R-:W-:-:S07]  /*b3b0*/  SEL R7, R7, R4, !P0 ;  /* 0x0000000407077207 */ /* 0x000fce0004000000 */
.L_x_285:
[----:B------:R-:W-:-:S08]  /*b3c0*/  NOP ;  /* 0x0000000000007918 */ /* 0x000fd00000000000 */
[----:B------:R-:W0:-:S00]  /*b3d0*/  USETMAXREG.DEALLOC.CTAPOOL 0x28 ;  /* 0x00000028000079c8 */ /* 0x000e0000080e0500 */
[----:B0-----:R-:W-:-:S13]  /*b3e0*/  ISETP.NE.AND P0, PT, R0, RZ, PT ;  /* 0x000000ff0000720c */ /* 0x001fda0003f05270 */
[----:B------:R-:W-:Y:S05]  /*b3f0*/  @P0 EXIT ;  /* 0x000000000000094d */ /* 0x000fea0003800000 */
[----:B------:R-:W-:Y:S01]  /*b400*/  LOP3.LUT P0, RZ, R6, 0xff, RZ, 0xc0, !PT ;  /* 0x000000ff06ff7812 */ /* 0x000fe2000780c0ff */
[----:B------:R-:W-:Y:S02]  /*b410*/  IMAD.MOV.U32 R3, RZ, RZ, 0x1 ;  /* 0x00000001ff037424 */ /* 0x000fe400078e00ff */
[----:B------:R-:W-:-:S10]  /*b420*/  IMAD.MOV.U32 R0, RZ, RZ, RZ ;  /* 0x000000ffff007224 */ /* 0x000fd400078e00ff */
[----:B------:R-:W-:Y:S05]  /*b430*/  @!P0 BRA `(.L_x_288) ;  /* 0x0000000c00648947 */ /* 0x000fea0003800000 */
[----:B------:R-:W0:Y:S01]  /*b440*/  LDC R0, c[0x0][0x28c] ;  /* 0x0000a300ff007b82 */ /* 0x000e220000000800 */
[----:B------:R-:W-:Y:S01]  /*b450*/  ULDC UR5, c[0x0][0x658] ;  /* 0x0001960000057ab9 */ /* 0x000fe20000000800 */
[----:B------:R-:W-:Y:S01]  /*b460*/  UMOV UR7, 0xffffffff ;  /* 0xffffffff00077882 */ /* 0x000fe20000000000 */
[----:B------:R-:W-:Y:S01]  /*b470*/  ULDC UR6, c[0x0][0xc] ;  /* 0x0000030000067ab9 */ /* 0x000fe20000000800 */
[----:B------:R-:W-:Y:S01]  /*b480*/  USHF.L.U32 UR9, UR7, UR5, URZ ;  /* 0x0000000507097299 */ /* 0x000fe2000800063f */
[C---:B------:R-:W-:Y:S01]  /*b490*/  LOP3.LUT P2, RZ, R18.reuse, 0x7f, RZ, 0xc0, !PT ;  /* 0x0000007f12ff7812 */ /* 0x040fe2000784c0ff */
[----:B------:R-:W-:Y:S01]  /*b4a0*/  UMOV UR8, 0x1 ;  /* 0x0000000100087882 */ /* 0x000fe20000000000 */
[----:B------:R-:W-:Y:S01]  /*b4b0*/  ULDC UR7, c[0x0][0x10] ;  /* 0x0000040000077ab9 */ /* 0x000fe20000000800 */
[----:B------:R-:W-:Y:S01]  /*b4c0*/  LOP3.LUT P0, RZ, R18, 0x1f, RZ, 0xc0, !PT ;  /* 0x0000001f12ff7812 */ /* 0x000fe2000780c0ff */
[----:B------:R-:W-:Y:S01]  /*b4d0*/  UIMAD.WIDE.U32 UR6, UR6, UR7, URZ ;  /* 0x00000007060672a5 */ /* 0x000fe2000f8e003f */
[----:B------:R-:W-:Y:S01]  /*b4e0*/  BSSY B0, `(.L_x_288) ;  /* 0x00000ce000007945 */ /* 0x000fe20003800000 */
[----:B------:R-:W-:Y:S01]  /*b4f0*/  USHF.L.U32 UR5, UR8, UR5, URZ ;  /* 0x0000000508057299 */ /* 0x000fe2000800063f */
[----:B------:R-:W-:Y:S01]  /*b500*/  IMAD.MOV.U32 R11, RZ, RZ, 0x1 ;  /* 0x00000001ff0b7424 */ /* 0x000fe200078e00ff */
[----:B------:R-:W-:Y:S01]  /*b510*/  LOP3.LUT R18, R19, 0x2, RZ, 0xfc, !PT ;  /* 0x0000000213127812 */ /* 0x000fe200078efcff */
[----:B------:R-:W-:Y:S01]  /*b520*/  ULDC UR8, c[0x0][0x14] ;  /* 0x0000050000087ab9 */ /* 0x000fe20000000800 */
[----:B------:R-:W-:Y:S01]  /*b530*/  PLOP3.LUT P0, PT, P0, P2, PT, 0x8a, 0x0 ;  /* 0x000000000000781c */ /* 0x000fe20000705172 */
[----:B------:R-:W-:-:S02]  /*b540*/  UIMAD.WIDE.U32 UR30, UR6, UR8, URZ ;  /* 0x00000008061e72a5 */ /* 0x000fc4000f8e003f */
[----:B------:R-:W-:Y:S01]  /*b550*/  UIMAD UR7, UR7, UR8, URZ ;  /* 0x00000008070772a4 */ /* 0x000fe2000f8e023f */
[----:B------:R-:W-:Y:S01]  /*b560*/  ULDC UR4, c[0x0][0x600] ;  /* 0x0001800000047ab9 */ /* 0x000fe20000000800 */
[----:B------:R-:W-:Y:S02]  /*b570*/  ULOP3.LUT UR6, URZ, UR9, URZ, 0x33, !UPT ;  /* 0x000000093f067292 */ /* 0x000fe4000f8e333f */
[----:B------:R-:W-:Y:S01]  /*b580*/  UIADD3 UR4, UR4, -0x1, URZ ;  /* 0xffffffff04047890 */ /* 0x000fe2000fffe03f */
[----:B0-----:R-:W-:Y:S01]  /*b590*/  VIADD R0, R0, 0x3f ;  /* 0x0000003f00007836 */ /* 0x001fe20000000000 */
[----:B------:R-:W-:Y:S01]  /*b5a0*/  UIADD3 UR7, UR31, UR7, URZ ;  /* 0x000000071f077290 */ /* 0x000fe2000fffe03f */
[----:B------:R-:W-:-:S03]  /*b5b0*/  ULDC.64 UR38, c[0x0][0x198] ;  /* 0x0000660000267ab9 */ /* 0x000fc60000000a00 */
[----:B------:R-:W-:-:S04]  /*b5c0*/  SHF.R.S32.HI R3, RZ, 0x1f, R0 ;  /* 0x0000001fff037819 */ /* 0x000fc80000011400 */
[----:B------:R-:W-:Y:S01]  /*b5d0*/  LEA.HI R3, R3, R0, RZ, 0x6 ;  /* 0x0000000003037211 */ /* 0x000fe200078f30ff */
[----:B------:R-:W-:-:S03]  /*b5e0*/  IMAD.MOV.U32 R0, RZ, RZ, RZ ;  /* 0x000000ffff007224 */ /* 0x000fc600078e00ff */
[----:B------:R-:W-:Y:S01]  /*b5f0*/  SHF.R.S32.HI R13, RZ, 0x6, R3 ;  /* 0x00000006ff0d7819 */ /* 0x000fe20000011403 */
[----:B------:R-:W-:-:S04]  /*b600*/  IMAD.MOV.U32 R3, RZ, RZ, 0x1 ;  /* 0x00000001ff037424 */ /* 0x000fc800078e00ff */
[----:B------:R-:W-:-:S07]  /*b610*/  VIADD R10, R13, 0x1 ;  /* 0x000000010d0a7836 */ /* 0x000fce0000000000 */
.L_x_300:
[----:B------:R-:W-:-:S03]  /*b620*/  UMOV UR8, 0xffffffff ;  /* 0xffffffff00087882 */ /* 0x000fc60000000000 */
[----:B------:R-:W-:Y:S05]  /*b630*/  BRA.DIV UR8, `(.L_x_289) ;  /* 0x0000000e08d07947 */ /* 0x000fea000b800000 */
[----:B------:R-:W-:-:S13]  /*b640*/  ELECT P6, URZ, PT ;  /* 0x00000000003f782f */ /* 0x000fda00038c0000 */
.L_x_311:
[----:B------:R-:W0:Y:S01]  /*b650*/  LDC R4, c[0x0][0x28c] ;  /* 0x0000a300ff047b82 */ /* 0x000e220000000800 */
[----:B------:R-:W-:Y:S01]  /*b660*/  BSSY B1, `(.L_x_290) ;  /* 0x0000043000017945 */ /* 0x000fe20003800000 */
[----:B0-----:R-:W-:-:S13]  /*b670*/  ISETP.LT.OR P6, PT, R4, 0x1, !P6 ;  /* 0x000000010400780c */ /* 0x001fda00077c1670 */
[----:B------:R-:W-:Y:S05]  /*b680*/  @P6 BRA `(.L_x_291) ;  /* 0x0000000400006947 */ /* 0x000fea0003800000 */
[----:B------:R-:W-:Y:S02]  /*b690*/  IMAD.SHL.U32 R14, R7, 0x100, RZ ;  /* 0x00000100070e7824 */ /* 0x000fe400078e00ff */
[----:B------:R-:W-:Y:S02]  /*b6a0*/  IMAD.SHL.U32 R15, R9, 0x80, RZ ;  /* 0x00000080090f7824 */ /* 0x000fe400078e00ff */
[----:B------:R-:W-:Y:S02]  /*b6b0*/  IMAD.MOV.U32 R20, RZ, RZ, RZ ;  /* 0x000000ffff147224 */ /* 0x000fe400078e00ff */
[----:B------:R-:W-:Y:S02]  /*b6c0*/  IMAD.MOV.U32 R4, RZ, RZ, R10 ;  /* 0x000000ffff047224 */ /* 0x000fe400078e000a */
[----:B------:R-:W-:Y:S02]  /*b6d0*/  IMAD.MOV.U32 R5, RZ, RZ, R3 ;  /* 0x000000ffff057224 */ /* 0x000fe400078e0003 */
[----:B------:R-:W-:-:S07]  /*b6e0*/  IMAD.MOV.U32 R6, RZ, RZ, R0 ;  /* 0x000000ffff067224 */ /* 0x000fce00078e0000 */
.L_x_295:
[----:B------:R-:W0:Y:S01]  /*b6f0*/  S2R R12, SR_CgaCtaId ;  /* 0x00000000000c7919 */ /* 0x000e220000008800 */
[----:B------:R-:W-:Y:S01]  /*b700*/  MOV R7, 0x400 ;  /* 0x0000040000077802 */ /* 0x000fe20000000f00 */
[----:B------:R-:W1:Y:S03]  /*b710*/  @!P2 LDC R9, c[0x0][0x500] ;  /* 0x00014000ff09ab82 */ /* 0x000e660000000800 */
[----:B0-----:R-:W-:Y:S02]  /*b720*/  LEA R21, R12, R7, 0x18 ;  /* 0x000000070c157211 */ /* 0x001fe400078ec0ff */
[----:B------:R-:W-:-:S03]  /*b730*/  SHF.L.U32 R7, R5, 0x1f, RZ ;  /* 0x0000001f05077819 */ /* 0x000fc600000006ff */
[----:B------:R-:W-:-:S04]  /*b740*/  IMAD R12, R6, 0x8, R21 ;  /* 0x00000008060c7824 */ /* 0x000fc800078e0215 */
[----:B------:R-:W0:Y:S02]  /*b750*/  SYNCS.PHASECHK.TRANS64.TRYWAIT P1, [R12+URZ+0x20], R7 ;  /* 0x000020070c0075a7 */ /* 0x000e24000802017f */
[----:B01----:R-:W-:Y:S05]  /*b760*/  @!P1 BRA `(.L_x_292) ;  /* 0x0000000c00a49947 */ /* 0x003fea0003800000 */
.L_x_312:
[----:B0-----:R-:W-:Y:S01]  /*b770*/  PRMT R7, R18, 0x9910, RZ ;  /* 0x0000991012077816 */ /* 0x001fe200000000ff */
[----:B------:R0:W-:Y:S03]  /*b780*/  @!P2 SYNCS.ARRIVE.TRANS64 RZ, [R12+URZ], R9 ;  /* 0x000000090cffa9a7 */ /* 0x0001e6000800003f */
[----:B------:R-:W-:-:S13]  /*b790*/  ISETP.NE.AND P1, PT, R7, 0x2, PT ;  /* 0x000000020700780c */ /* 0x000fda0003f25270 */
[----:B0-----:R-:W-:Y:S05]  /*b7a0*/  @P1 BRA `(.L_x_293) ;  /* 0x0000000000041947 */ /* 0x001fea0003800000 */
[----:B------:R-:W-:Y:S01]  /*b7b0*/  BPT.TRAP 0x1 ;  /* 0x000000040000795c */ /* 0x000fe20000300000 */
.L_x_293:
[----:B------:R-:W-:Y:S05]  /*b7c0*/  @P0 BRA `(.L_x_294) ;  /* 0x0000000000040947 */ /* 0x000fea0003800000 */
[----:B------:R-:W-:Y:S01]  /*b7d0*/  BPT.TRAP 0x1 ;  /* 0x000000040000795c */ /* 0x000fe20000300000 */
.L_x_294:
[--C-:B------:R-:W-:Y:S01]  /*b7e0*/  IMAD R7, R6, 0x10000, R21.reuse ;  /* 0x0001000006077824 */ /* 0x100fe200078e0215 */
[----:B------:R-:W-:Y:S01]  /*b7f0*/  R2UR UR34, R20 ;  /* 0x00000000142272ca */ /* 0x000fe200000e0000 */
[----:B------:R-:W-:Y:S01]  /*b800*/  IMAD R21, R6, 0x8000, R21 ;  /* 0x0000800006157824 */ /* 0x000fe200078e0215 */
[----:B------:R-:W-:Y:S01]  /*b810*/  R2UR UR33, R12 ;  /* 0x000000000c2172ca */ /* 0x000fe200000e0000 */
[----:B------:R-:W-:Y:S01]  /*b820*/  VIADD R4, R4, 0xffffffff ;  /* 0xffffffff04047836 */ /* 0x000fe20000000000 */
[----:B------:R-:W-:Y:S01]  /*b830*/  R2UR UR24, R7 ;  /* 0x00000000071872ca */ /* 0x000fe200000e0000 */
[----:B------:R-:W-:Y:S01]  /*b840*/  UIADD3 UR14, UP0, UR38, 0xf0, URZ ;  /* 0x000000f0260e7890 */ /* 0x000fe2000ff1e03f */
[----:B------:R-:W-:Y:S01]  /*b850*/  R2UR UR8, R21 ;  /* 0x00000000150872ca */ /* 0x000fe200000e0000 */
[----:B------:R-:W-:Y:S01]  /*b860*/  UIADD3 UR40, UP1, UR38, 0x1f0, URZ ;  /* 0x000001f026287890 */ /* 0x000fe2000ff3e03f */
[----:B------:R-:W-:Y:S01]  /*b870*/  R2UR UR36, R8 ;  /* 0x00000000082472ca */ /* 0x000fe200000e0000 */
[----:B------:R-:W-:Y:S01]  /*b880*/  UIADD3.X UR15, URZ, UR39, URZ, UP0, !UPT ;  /* 0x000000273f0f7290 */ /* 0x000fe200087fe43f */
[----:B------:R-:W-:Y:S01]  /*b890*/  R2UR UR35, R14 ;  /* 0x000000000e2372ca */ /* 0x000fe200000e0000 */
[----:B------:R-:W-:Y:S01]  /*b8a0*/  UIADD3.X UR41, URZ, UR39, URZ, UP1, !UPT ;  /* 0x000000273f297290 */ /* 0x000fe20008ffe43f */
[----:B------:R-:W-:Y:S01]  /*b8b0*/  R2UR UR19, R15 ;  /* 0x000000000f1372ca */ /* 0x000fe200000e0000 */
[----:B------:R-:W-:Y:S01]  /*b8c0*/  UIADD3 UR26, UR34, 0x20, URZ ;  /* 0x00000020221a7890 */ /* 0x000fe2000fffe03f */
[----:B------:R-:W-:Y:S01]  /*b8d0*/  ISETP.GT.AND P3, PT, R4, 0x1, PT ;  /* 0x000000010400780c */ /* 0x000fe20003f64270 */
[----:B------:R-:W-:Y:S01]  /*b8e0*/  VIADD R6, R6, 0x1 ;  /* 0x0000000106067836 */ /* 0x000fe20000000000 */
[----:B------:R-:W-:Y:S01]  /*b8f0*/  UMOV UR22, 0x0 ;  /* 0x0000000000167882 */ /* 0x000fe20000000000 */
[----:B------:R-:W-:Y:S01]  /*b900*/  UIADD3 UR32, UR24, 0x100, URZ ;  /* 0x0000010018207890 */ /* 0x000fe2000fffe03f */
[----:B------:R-:W-:Y:S01]  /*b910*/  VIADD R20, R20, 0x40 ;  /* 0x0000004014147836 */ /* 0x000fe20000000000 */
[----:B------:R-:W-:Y:S01]  /*b920*/  UIADD3 UR24, UR24, 0x8100, URZ ;  /* 0x0000810018187890 */ /* 0x000fe2000fffe03f */
[----:B------:R-:W-:Y:S01]  /*b930*/  ISETP.NE.AND P1, PT, R6, 0x4, PT ;  /* 0x000000040600780c */ /* 0x000fe20003f25270 */
[----:B------:R-:W-:-:S02]  /*b940*/  UIADD3 UR16, UR8, 0x40100, URZ ;  /* 0x0004010008107890 */ /* 0x000fc4000fffe03f */
[----:B------:R-:W-:Y:S01]  /*b950*/  UIADD3 UR8, UR8, 0x44100, URZ ;  /* 0x0004410008087890 */ /* 0x000fe2000fffe03f */
[----:B------:R-:W-:Y:S01]  /*b960*/  SEL R12, RZ, 0x1, P1 ;  /* 0x00000001ff0c7807 */ /* 0x000fe20000800000 */
[----:B------:R-:W-:Y:S01]  /*b970*/  UMOV UR23, 0x10000000 ;  /* 0x1000000000177882 */ /* 0x000fe20000000000 */
[----:B------:R-:W-:Y:S01]  /*b980*/  UMOV UR25, UR33 ;  /* 0x0000002100197c82 */ /* 0x000fe20008000000 */
[----:B------:R-:W-:Y:S01]  /*b990*/  UMOV UR28, UR36 ;  /* 0x00000024001c7c82 */ /* 0x000fe20008000000 */
[----:B------:R-:W-:Y:S01]  /*b9a0*/  UMOV UR27, UR35 ;  /* 0x00000023001b7c82 */ /* 0x000fe20008000000 */
[----:B------:R-:W-:Y:S01]  /*b9b0*/  UMOV UR17, UR33 ;  /* 0x0000002100117c82 */ /* 0x000fe20008000000 */
[----:B------:R-:W-:Y:S01]  /*b9c0*/  UMOV UR18, UR34 ;  /* 0x0000002200127c82 */ /* 0x000fe20008000000 */
[----:B------:R-:W-:Y:S01]  /*b9d0*/  UMOV UR20, UR36 ;  /* 0x0000002400147c82 */ /* 0x000fe20008000000 */
[----:B------:R0:W-:Y:S01]  /*b9e0*/  UTMALDG.3D [UR32], [UR14], desc[UR22] ;  /* 0x000016200e0075b4 */ /* 0x0001e20008011000 */
[----:B------:R-:W-:Y:S01]  /*b9f0*/  UMOV UR9, UR33 ;  /* 0x0000002100097c82 */ /* 0x000fe20008000000 */
[----:B------:R-:W-:Y:S01]  /*ba00*/  UMOV UR11, UR19 ;  /* 0x00000013000b7c82 */ /* 0x000fe20008000000 */
[----:B------:R-:W-:Y:S01]  /*ba10*/  UMOV UR12, UR36 ;  /* 0x00000024000c7c82 */ /* 0x000fe20008000000 */
[----:B------:R-:W-:Y:S01]  /*ba20*/  UMOV UR10, UR26 ;  /* 0x0000001a000a7c82 */ /* 0x000fe20008000000 */
[----:B------:R-:W-:-:S02]  /*ba30*/  LOP3.LUT R5, R5, R12, RZ, 0x3c, !PT ;  /* 0x0000000c05057212 */ /* 0x000fc400078e3cff */
[----:B------:R-:W-:Y:S01]  /*ba40*/  SEL R6, R6, RZ, P1 ;  /* 0x000000ff06067207 */ /* 0x000fe20000800000 */
[----:B------:R0:W-:Y:S01]  /*ba50*/  UTMALDG.3D [UR24], [UR14], desc[UR22] ;  /* 0x000016180e0075b4 */ /* 0x0001e20008011000 */
[----:B------:R0:W-:Y:S01]  /*ba60*/  UTMALDG.3D [UR16], [UR40], desc[UR22] ;  /* 0x00001610280075b4 */ /* 0x0001e20008011000 */
[----:B------:R0:W-:Y:S02]  /*ba70*/  UTMALDG.3D [UR8], [UR40], desc[UR22] ;  /* 0x00001608280075b4 */ /* 0x0001e40008011000 */
[----:B0-----:R-:W-:Y:S05]  /*ba80*/  @P3 BRA `(.L_x_295) ;  /* 0xfffffffc00183947 */ /* 0x001fea000383ffff */
.L_x_291:
[----:B------:R-:W-:Y:S05]  /*ba90*/  BSYNC B1 ;  /* 0x0000000000017941 */ /* 0x000fea0003800000 */
.L_x_290:
[----:B------:R-:W-:Y:S01]  /*baa0*/  LOP3.LUT P3, RZ, R11, 0xff, RZ, 0xc0, !PT ;  /* 0x000000ff0bff7812 */ /* 0x000fe2000786c0ff */
[----:B------:R-:W-:Y:S01]  /*bab0*/  IMAD.IADD R0, R13, 0x1, R0 ;  /* 0x000000010d007824 */ /* 0x000fe200078e0200 */
[----:B------:R-:W-:Y:S01]  /*bac0*/  IADD3 R16, P4, R16, UR30, RZ ;  /* 0x0000001e10107c10 */ /* 0x000fe2000ff9e0ff */
[----:B------:R-:W-:Y:S01]  /*bad0*/  ULDC.64 UR8, c[0x0][0x650] ;  /* 0x0001940000087ab9 */ /* 0x000fe20000000a00 */
[----:B------:R-:W-:Y:S01]  /*bae0*/  BSSY B1, `(.L_x_296) ;  /* 0x000006b000017945 */ /* 0x000fe20003800000 */
[----:B------:R-:W-:Y:S01]  /*baf0*/  IMAD.MOV.U32 R7, RZ, RZ, -0x1 ;  /* 0xffffffffff077424 */ /* 0x000fe200078e00ff */
[----:B------:R-:W-:Y:S01]  /*bb00*/  SHF.R.U32.HI R4, RZ, 0x2, R0 ;  /* 0x00000002ff047819 */ /* 0x000fe20000011600 */
[----:B------:R-:W-:Y:S01]  /*bb10*/  IMAD.MOV.U32 R9, RZ, RZ, -0x1 ;  /* 0xffffffffff097424 */ /* 0x000fe200078e00ff */
[----:B------:R-:W-:Y:S01]  /*bb20*/  ISETP.GT.U32.AND P1, PT, R0, 0x3, PT ;  /* 0x000000030000780c */ /* 0x000fe20003f24070 */
[----:B------:R-:W-:Y:S01]  /*bb30*/  IMAD.MOV.U32 R8, RZ, RZ, -0x1 ;  /* 0xffffffffff087424 */ /* 0x000fe200078e00ff */
[----:B------:R-:W-:-:S02]  /*bb40*/  LOP3.LUT R4, R4, 0x1, RZ, 0xc0, !PT ;  /* 0x0000000104047812 */ /* 0x000fc400078ec0ff */
[----:B------:R-:W-:Y:S01]  /*bb50*/  ISETP.LT.U32.AND P1, PT, R13, 0x4, P1 ;  /* 0x000000040d00780c */ /* 0x000fe20000f21070 */
[----:B------:R-:W0:Y:S01]  /*bb60*/  @P3 S2R R6, SR_CgaCtaId ;  /* 0x0000000000063919 */ /* 0x000e220000008800 */
[----:B------:R-:W-:Y:S02]  /*bb70*/  @P3 MOV R5, 0x400 ;  /* 0x0000040000053802 */ /* 0x000fe40000000f00 */
[----:B------:R-:W-:Y:S02]  /*bb80*/  IADD3.X R17, R17, UR7, RZ, P4, !PT ;  /* 0x0000000711117c10 */ /* 0x000fe4000a7fe4ff */
[----:B------:R-:W-:Y:S02]  /*bb90*/  ISETP.GE.U32.AND P4, PT, R16, UR8, PT ;  /* 0x0000000810007c0c */ /* 0x000fe4000bf86070 */
[----:B------:R-:W-:Y:S02]  /*bba0*/  LOP3.LUT R0, R0, 0x3, RZ, 0xc0, !PT ;  /* 0x0000000300007812 */ /* 0x000fe400078ec0ff */
[----:B------:R-:W-:-:S02]  /*bbb0*/  PRMT R11, RZ, 0x7610, R11 ;  /* 0x00007610ff0b7816 */ /* 0x000fc4000000000b */
[----:B0-----:R-:W-:-:S04]  /*bbc0*/  @P3 LEA R5, R6, R5, 0x18 ;  /* 0x0000000506053211 */ /* 0x001fc800078ec0ff */
[----:B------:R0:W-:Y:S01]  /*bbd0*/  @P3 SYNCS.ARRIVE.TRANS64.A1T0 RZ, [R5+URZ+0x58], RZ ;  /* 0x000058ff05ff39a7 */ /* 0x0001e2000810003f */
[----:B------:R-:W-:Y:S02]  /*bbe0*/  ISETP.NE.U32.AND P3, PT, R4, 0x1, PT ;  /* 0x000000010400780c */ /* 0x000fe40003f65070 */
[----:B------:R-:W-:Y:S02]  /*bbf0*/  SEL R4, RZ, 0x1, !P1 ;  /* 0x00000001ff047807 */ /* 0x000fe40004800000 */
[----:B------:R-:W-:Y:S02]  /*bc00*/  ISETP.GE.U32.AND.EX P1, PT, R17, UR9, PT, P4 ;  /* 0x0000000911007c0c */ /* 0x000fe4000bf26140 */
[----:B------:R-:W-:-:S04]  /*bc10*/  ISETP.GT.U32.AND P3, PT, R13, 0x3, !P3 ;  /* 0x000000030d00780c */ /* 0x000fc80005f64070 */
[----:B0-----:R-:W-:-:S04]  /*bc20*/  SEL R5, RZ, 0x1, !P3 ;  /* 0x00000001ff057807 */ /* 0x001fc80005800000 */
[--C-:B------:R-:W-:Y:S02]  /*bc30*/  LOP3.LUT R3, R5, R3, R4.reuse, 0x96, !PT ;  /* 0x0000000305037212 */ /* 0x100fe400078e9604 */
[----:B------:R-:W-:Y:S01]  /*bc40*/  PRMT R4, RZ, 0x7610, R4 ;  /* 0x00007610ff047816 */ /* 0x000fe20000000004 */
[----:B------:R-:W-:Y:S06]  /*bc50*/  @P1 BRA `(.L_x_297) ;  /* 0x00000004004c1947 */ /* 0x000fec0003800000 */
[----:B------:R-:W-:Y:S01]  /*bc60*/  ULDC.64 UR8, c[0x0][0x628] ;  /* 0x00018a0000087ab9 */ /* 0x000fe20000000a00 */
[----:B------:R-:W0:Y:S01]  /*bc70*/  S2R R14, SR_CTAID.X ;  /* 0x00000000000e7919 */ /* 0x000e220000002500 */
[----:B------:R-:W-:Y:S01]  /*bc80*/  ISETP.NE.U32.AND P1, PT, RZ, UR8, PT ;  /* 0x00000008ff007c0c */ /* 0x000fe2000bf25070 */
[----:B------:R-:W-:Y:S01]  /*bc90*/  ULDC UR11, c[0x0][0x630] ;  /* 0x00018c00000b7ab9 */ /* 0x000fe20000000800 */
[----:B------:R-:W-:Y:S01]  /*bca0*/  IMAD.MOV.U32 R4, RZ, RZ, R16 ;  /* 0x000000ffff047224 */ /* 0x000fe200078e0010 */
[----:B------:R-:W1:Y:S01]  /*bcb0*/  S2R R12, SR_CTAID.Y ;  /* 0x00000000000c7919 */ /* 0x000e620000002600 */
[----:B------:R-:W-:Y:S01]  /*bcc0*/  ISETP.NE.AND.EX P1, PT, RZ, UR9, PT, P1 ;  /* 0x00000009ff007c0c */ /* 0x000fe2000bf25310 */
[----:B------:R-:W-:-:S12]  /*bcd0*/  IMAD.MOV.U32 R5, RZ, RZ, R17 ;  /* 0x000000ffff057224 */ /* 0x000fd800078e0011 */
[----:B------:R-:W-:Y:S05]  /*bce0*/  @!P1 BRA `(.L_x_298) ;  /* 0x0000000000289947 */ /* 0x000fea0003800000 */
[----:B------:R-:W-:Y:S02]  /*bcf0*/  ULDC UR10, c[0x0][0x634] ;  /* 0x00018d00000a7ab9 */ /* 0x000fe40000000800 */
[----:B------:R-:W-:-:S05]  /*bd00*/  IADD3 R9, P1, R16, UR10, RZ ;  /* 0x0000000a10097c10 */ /* 0x000fca000ff3e0ff */
[----:B------:R-:W-:-:S04]  /*bd10*/  IMAD.X R15, RZ, RZ, R17, P1 ;  /* 0x000000ffff0f7224 */ /* 0x000fc800008e0611 */
[----:B------:R-:W-:-:S04]  /*bd20*/  IMAD.WIDE.U32 R6, R15, UR8, RZ ;  /* 0x000000080f067c25 */ /* 0x000fc8000f8e00ff */
[----:B------:R-:W-:-:S04]  /*bd30*/  IMAD.WIDE.U32 R6, P1, R9, UR9, R6 ;  /* 0x0000000909067c25 */ /* 0x000fc8000f820006 */
[----:B------:R-:W-:-:S04]  /*bd40*/  IMAD.WIDE.U32 R8, R9, UR8, RZ ;  /* 0x0000000809087c25 */ /* 0x000fc8000f8e00ff */
[----:B------:R-:W-:Y:S01]  /*bd50*/  IMAD.X R5, RZ, RZ, RZ, P1 ;  /* 0x000000ffff057224 */ /* 0x000fe200008e06ff */
[----:B------:R-:W-:Y:S01]  /*bd60*/  IADD3 RZ, P1, R9, R6, RZ ;  /* 0x0000000609ff7210 */ /* 0x000fe20007f3e0ff */
[----:B------:R-:W-:-:S04]  /*bd70*/  IMAD.MOV.U32 R4, RZ, RZ, R7 ;  /* 0x000000ffff047224 */ /* 0x000fc800078e0007 */
[----:B------:R-:W-:-:S08]  /*bd80*/  IMAD.WIDE.U32.X R4, R15, UR9, R4, P1 ;  /* 0x000000090f047c25 */ /* 0x000fd000088e0404 */
.L_x_298:
[--C-:B------:R-:W-:Y:S01]  /*bd90*/  SHF.R.U64 R8, R4, UR11, R5.reuse ;  /* 0x0000000b04087c19 */ /* 0x100fe20008001205 */
[----:B------:R-:W-:Y:S01]  /*bda0*/  ULDC.64 UR8, c[0x0][0x620] ;  /* 0x0001880000087ab9 */ /* 0x000fe20000000a00 */
[----:B------:R-:W-:Y:S01]  /*bdb0*/  SHF.R.U32.HI R4, RZ, UR11, R5 ;  /* 0x0000000bff047c19 */ /* 0x000fe20008011605 */
[----:B------:R-:W2:Y:S01]  /*bdc0*/  LDC R25, c[0x0][0x144] ;  /* 0x00005100ff197b82 */ /* 0x000ea20000000800 */
[----:B------:R-:W-:Y:S01]  /*bdd0*/  IADD3 R7, P1, RZ, -R8, RZ ;  /* 0x80000008ff077210 */ /* 0x000fe20007f3e0ff */
[----:B------:R-:W-:Y:S01]  /*bde0*/  ULDC.64 UR12, c[0x0][0x640] ;  /* 0x00019000000c7ab9 */ /* 0x000fe20000000a00 */
[----:B0-----:R-:W-:Y:S01]  /*bdf0*/  I2FP.F32.U32 R9, R14 ;  /* 0x0000000e00097245 */ /* 0x001fe20000201000 */
[----:B------:R-:W-:Y:S02]  /*be00*/  ULDC UR10, c[0x0][0x608] ;  /* 0x00018200000a7ab9 */ /* 0x000fe40000000800 */
[----:B------:R-:W-:Y:S01]  /*be10*/  IMAD.X R4, RZ, RZ, ~R4, P1 ;  /* 0x000000ffff047224 */ /* 0x000fe200008e0e04 */
[----:B------:R-:W-:Y:S01]  /*be20*/  ISETP.NE.U32.AND P1, PT, RZ, UR12, PT ;  /* 0x0000000cff007c0c */ /* 0x000fe2000bf25070 */
[----:B------:R-:W0:Y:S02]  /*be30*/  LDC R21, c[0x0][0x148] ;  /* 0x00005200ff157b82 */ /* 0x000e240000000800 */
[----:B------:R-:W-:Y:S01]  /*be40*/  IMAD R6, R4, UR8, RZ ;  /* 0x0000000804067c24 */ /* 0x000fe2000f8e02ff */
[----:B------:R-:W-:Y:S01]  /*be50*/  ISETP.NE.AND.EX P1, PT, RZ, UR13, PT, P1 ;  /* 0x0000000dff007c0c */ /* 0x000fe2000bf25310 */
[----:B------:R-:W-:Y:S01]  /*be60*/  IMAD.WIDE.U32 R4, R7, UR8, R16 ;  /* 0x0000000807047c25 */ /* 0x000fe2000f8e0010 */
[----:B------:R-:W-:-:S03]  /*be70*/  ULDC UR8, c[0x0][0x150] ;  /* 0x0000540000087ab9 */ /* 0x000fc60000000800 */
[----:B------:R-:W-:Y:S02]  /*be80*/  IMAD R7, R7, UR9, R6 ;  /* 0x0000000907077c24 */ /* 0x000fe4000f8e0206 */
[----:B------:R-:W-:Y:S01]  /*be90*/  FMUL R6, R9, UR8 ;  /* 0x0000000809067c20 */ /* 0x000fe20008400000 */
[----:B------:R-:W-:Y:S01]  /*bea0*/  ULDC UR8, c[0x0][0x618] ;  /* 0x0001860000087ab9 */ /* 0x000fe20000000800 */
[----:B------:R-:W-:Y:S01]  /*beb0*/  ULDC UR9, c[0x0][0x154] ;  /* 0x0000550000097ab9 */ /* 0x000fe20000000800 */
[----:B------:R-:W-:-:S03]  /*bec0*/  IMAD.IADD R5, R5, 0x1, R7 ;  /* 0x0000000105057824 */ /* 0x000fc600078e0207 */
[----:B------:R-:W3:Y:S02]  /*bed0*/  F2I.U32.TRUNC.NTZ R6, R6 ;  /* 0x0000000600067305 */ /* 0x000ee4000020f000 */
[----:B------:R-:W-:Y:S02]  /*bee0*/  SHF.R.U64 R9, R4, UR8, R5 ;  /* 0x0000000804097c19 */ /* 0x000fe40008001205 */
[----:B-1----:R-:W-:-:S05]  /*bef0*/  I2FP.F32.U32 R4, R12 ;  /* 0x0000000c00047245 */ /* 0x002fca0000201000 */
[----:B------:R-:W-:Y:S01]  /*bf00*/  FMUL R22, R4, UR9 ;  /* 0x0000000904167c20 */ /* 0x000fe20008400000 */
[----:B------:R-:W-:Y:S01]  /*bf10*/  SHF.R.U32.HI R4, RZ, UR8, R5 ;  /* 0x00000008ff047c19 */ /* 0x000fe20008011605 */
[----:B------:R-:W-:-:S03]  /*bf20*/  ULDC UR8, c[0x0][0x658] ;  /* 0x0001960000087ab9 */ /* 0x000fc60000000800 */
[--C-:B------:R-:W-:Y:S01]  /*bf30*/  SHF.R.U64 R20, R9, UR10, R4.reuse ;  /* 0x0000000a09147c19 */ /* 0x100fe20008001204 */
[----:B------:R-:W1:Y:S01]  /*bf40*/  F2I.U32.TRUNC.NTZ R22, R22 ;  /* 0x0000001600167305 */ /* 0x000e62000020f000 */
[----:B------:R-:W-:Y:S01]  /*bf50*/  SHF.R.U32.HI R5, RZ, UR10, R4 ;  /* 0x0000000aff057c19 */ /* 0x000fe20008011604 */
[----:B---3--:R-:W-:-:S03]  /*bf60*/  IMAD.MOV R6, RZ, RZ, -R6 ;  /* 0x000000ffff067224 */ /* 0x008fc600078e0a06 */
[--C-:B------:R-:W-:Y:S01]  /*bf70*/  SHF.R.U64 R15, R20, UR8, R5.reuse ;  /* 0x00000008140f7c19 */ /* 0x100fe20008001205 */
[----:B--2---:R-:W-:Y:S01]  /*bf80*/  IMAD R14, R25, R6, R14 ;  /* 0x00000006190e7224 */ /* 0x004fe200078e020e */
[----:B------:R-:W-:-:S03]  /*bf90*/  SHF.R.U32.HI R23, RZ, UR8, R5 ;  /* 0x00000008ff177c19 */ /* 0x000fc60008011605 */
[----:B------:R-:W-:Y:S02]  /*bfa0*/  IMAD.MOV.U32 R4, RZ, RZ, R15 ;  /* 0x000000ffff047224 */ /* 0x000fe400078e000f */
[----:B------:R-:W-:Y:S01]  /*bfb0*/  IMAD.MOV.U32 R5, RZ, RZ, R23 ;  /* 0x000000ffff057224 */ /* 0x000fe200078e0017 */
[----:B-1----:R-:W-:Y:S06]  /*bfc0*/  @!P1 BRA `(.L_x_299) ;  /* 0x0000000000289947 */ /* 0x002fec0003800000 */
[----:B------:R-:W-:Y:S02]  /*bfd0*/  ULDC UR8, c[0x0][0x64c] ;  /* 0x0001930000087ab9 */ /* 0x000fe40000000800 */
[----:B------:R-:W-:-:S05]  /*bfe0*/  IADD3 R5, P1, R15, UR8, RZ ;  /* 0x000000080f057c10 */ /* 0x000fca000ff3e0ff */
[----:B------:R-:W-:-:S04]  /*bff0*/  IMAD.X R23, RZ, RZ, R23, P1 ;  /* 0x000000ffff177224 */ /* 0x000fc800008e0617 */
[----:B------:R-:W-:-:S04]  /*c000*/  IMAD.WIDE.U32 R6, R23, UR12, RZ ;  /* 0x0000000c17067c25 */ /* 0x000fc8000f8e00ff */
[----:B------:R-:W-:-:S04]  /*c010*/  IMAD.WIDE.U32 R6, P1, R5, UR13, R6 ;  /* 0x0000000d05067c25 */ /* 0x000fc8000f820006 */
[----:B------:R-:W-:-:S04]  /*c020*/  IMAD.WIDE.U32 R4, R5, UR12, RZ ;  /* 0x0000000c05047c25 */ /* 0x000fc8000f8e00ff */
[----:B------:R-:W-:Y:S01]  /*c030*/  IMAD.MOV.U32 R4, RZ, RZ, R7 ;  /* 0x000000ffff047224 */ /* 0x000fe200078e0007 */
[----:B------:R-:W-:Y:S01]  /*c040*/  IADD3 RZ, P3, R5, R6, RZ ;  /* 0x0000000605ff7210 */ /* 0x000fe20007f7e0ff */
[----:B------:R-:W-:-:S04]  /*c050*/  IMAD.X R5, RZ, RZ, RZ, P1 ;  /* 0x000000ffff057224 */ /* 0x000fc800008e06ff */
[----:B------:R-:W-:-:S08]  /*c060*/  IMAD.WIDE.U32.X R4, R23, UR13, R4, P3 ;  /* 0x0000000d17047c25 */ /* 0x000fd000098e0404 */
.L_x_299:
[----:B------:R-:W-:Y:S01]  /*c070*/  ISETP.NE.AND P1, PT, R2, 0x1, PT ;  /* 0x000000010200780c */ /* 0x000fe20003f25270 */
[----:B------:R-:W-:Y:S01]  /*c080*/  ULDC UR8, c[0x0][0x648] ;  /* 0x0001920000087ab9 */ /* 0x000fe20000000800 */
[----:B------:R-:W-:Y:S01]  /*c090*/  LOP3.LUT R20, R20, UR6, RZ, 0xc0, !PT ;  /* 0x0000000614147c12 */ /* 0x000fe2000f8ec0ff */
[----:B------:R-:W-:Y:S01]  /*c0a0*/  IMAD.MOV R22, RZ, RZ, -R22 ;  /* 0x000000ffff167224 */ /* 0x000fe200078e0a16 */
[----:B------:R-:W-:Y:S01]  /*c0b0*/  SHF.R.U64 R5, R4, UR8, R5 ;  /* 0x0000000804057c19 */ /* 0x000fe20008001205 */
[----:B------:R-:W-:Y:S01]  /*c0c0*/  ULDC UR8, c[0x0][0x638] ;  /* 0x00018e0000087ab9 */ /* 0x000fe20000000800 */
[----:B------:R-:W-:Y:S01]  /*c0d0*/  LOP3.LUT R6, R9, UR4, RZ, 0xc0, !PT ;  /* 0x0000000409067c12 */ /* 0x000fe2000f8ec0ff */
[----:B------:R-:W-:Y:S02]  /*c0e0*/  ULDC UR9, c[0x0][0x610] ;  /* 0x0001840000097ab9 */ /* 0x000fe40000000800 */
[----:B------:R-:W-:Y:S02]  /*c0f0*/  IMAD.MOV R4, RZ, RZ, -R5 ;  /* 0x000000ffff047224 */ /* 0x000fe400078e0a05 */
[----:B------:R-:W-:-:S02]  /*c100*/  IMAD R5, R5, UR5, R20 ;  /* 0x0000000505057c24 */ /* 0x000fc4000f8e0214 */
[----:B0-----:R-:W-:Y:S02]  /*c110*/  @P1 IMAD R14, R21, R22, R12 ;  /* 0x00000016150e1224 */ /* 0x001fe400078e020c */
[----:B------:R-:W-:Y:S01]  /*c120*/  IMAD R15, R4, UR8, R15 ;  /* 0x00000008040f7c24 */ /* 0x000fe2000f8e020f */
[----:B------:R-:W-:Y:S01]  /*c130*/  ULDC UR8, c[0x0][0x600] ;  /* 0x0001800000087ab9 */ /* 0x000fe20000000800 */
[----:B------:R-:W-:Y:S02]  /*c140*/  IMAD R14, R5, UR9, R14 ;  /* 0x00000009050e7c24 */ /* 0x000fe4000f8e020e */
[----:B------:R-:W-:Y:S02]  /*c150*/  IMAD R15, R15, UR8, R6 ;  /* 0x000000080f0f7c24 */ /* 0x000fe4000f8e0206 */
[----:B------:R-:W-:-:S03]  /*c160*/  IMAD.MOV.U32 R4, RZ, RZ, 0x1 ;  /* 0x00000001ff047424 */ /* 0x000fc600078e00ff */
[----:B------:R-:W-:Y:S02]  /*c170*/  SEL R9, R15, R14, !P1 ;  /* 0x0000000e0f097207 */ /* 0x000fe40004800000 */
[----:B------:R-:W-:-:S07]  /*c180*/  SEL R7, R14, R15, !P1 ;  /* 0x0000000f0e077207 */ /* 0x000fce0004800000 */
.L_x_297:
[----:B------:R-:W-:Y:S05]  /*c190*/  BSYNC B1 ;  /* 0x0000000000017941 */ /* 0x000fea0003800000 */
.L_x_296:
[----:B------:R-:W-:-:S13]  /*c1a0*/  LOP3.LUT P1, RZ, R4, 0xff, RZ, 0xc0, !PT ;  /* 0x000000ff04ff7812 */ /* 0x000fda000782c0ff */
[----:B------:R-:W-:Y:S05]  /*c1b0*/  @P1 BRA `(.L_x_300) ;  /* 0xfffffff400181947 */ /* 0x000fea000383ffff */
[----:B------:R-:W-:Y:S05]  /*c1c0*/  BSYNC B0 ;  /* 0x0000000000007941 */ /* 0x000fea0003800000 */
.L_x_288:
[----:B------:R-:W-:-:S03]  /*c1d0*/  UMOV UR8, 0xffffffff ;  /* 0xffffffff00087882 */ /* 0x000fc60000000000 */
[----:B------:R-:W-:Y:S05]  /*c1e0*/  BRA.DIV UR8, `(.L_x_301) ;  /* 0x0000000608187947 */ /* 0x000fea000b800000 */
[----:B------:R-:W-:-:S13]  /*c1f0*/  ELECT P6, URZ, PT ;  /* 0x00000000003f782f */ /* 0x000fda00038c0000 */
.L_x_315:
[----:B------:R-:W-:Y:S04]  /*c200*/  BSSY B0, `(.L_x_302) ;  /* 0x000002b000007945 */ /* 0x000fe80003800000 */
[----:B------:R-:W-:Y:S05]  /*c210*/  @!P6 BRA `(.L_x_303) ;  /* 0x0000000000a4e947 */ /* 0x000fea0003800000 */
[----:B------:R-:W-:-:S04]  /*c220*/  LOP3.LUT R19, R19, 0x2, RZ, 0xfc, !PT ;  /* 0x0000000213137812 */ /* 0x000fc800078efcff */
[----:B------:R-:W-:-:S13]  /*c230*/  ISETP.NE.AND P0, PT, R19, 0x3, PT ;  /* 0x000000031300780c */ /* 0x000fda0003f05270 */
[----:B------:R-:W-:Y:S05]  /*c240*/  @!P0 BRA `(.L_x_304) ;  /* 0x0000000000048947 */ /* 0x000fea0003800000 */
[----:B------:R-:W-:Y:S01]  /*c250*/  BPT.TRAP 0x1 ;  /* 0x000000040000795c */ /* 0x000fe20000300000 */
.L_x_304:
[----:B------:R-:W0:Y:S01]  /*c260*/  S2R R5, SR_CgaCtaId ;  /* 0x0000000000057919 */ /* 0x000e220000008800 */
[----:B------:R-:W-:Y:S02]  /*c270*/  MOV R2, 0x400 ;  /* 0x0000040000027802 */ /* 0x000fe40000000f00 */
[----:B------:R-:W-:Y:S02]  /*c280*/  SHF.L.U32 R4, R3, 0x1f, RZ ;  /* 0x0000001f03047819 */ /* 0x000fe400000006ff */
[----:B0-----:R-:W-:-:S05]  /*c290*/  LEA R5, R5, R2, 0x18 ;  /* 0x0000000205057211 */ /* 0x001fca00078ec0ff */
[----:B------:R-:W-:-:S04]  /*c2a0*/  VIADD R5, R5, 0x20 ;  /* 0x0000002005057836 */ /* 0x000fc80000000000 */
[C---:B------:R-:W-:Y:S02]  /*c2b0*/  IMAD R7, R0.reuse, 0x8, R5 ;  /* 0x0000000800077824 */ /* 0x040fe400078e0205 */
[----:B------:R-:W-:Y:S02]  /*c2c0*/  VIADD R0, R0, 0x1 ;  /* 0x0000000100007836 */ /* 0x000fe40000000000 */
[----:B------:R-:W0:Y:S03]  /*c2d0*/  SYNCS.PHASECHK.TRANS64.TRYWAIT P0, [R7+URZ], R4 ;  /* 0x00000004070075a7 */ /* 0x000e26000800017f */
[----:B------:R-:W-:-:S04]  /*c2e0*/  ISETP.NE.AND P1, PT, R0, 0x4, PT ;  /* 0x000000040000780c */ /* 0x000fc80003f25270 */
[----:B------:R-:W-:Y:S02]  /*c2f0*/  SEL R2, RZ, 0x1, P1 ;  /* 0x00000001ff027807 */ /* 0x000fe40000800000 */
[----:B------:R-:W-:Y:S02]  /*c300*/  SEL R0, R0, RZ, P1 ;  /* 0x000000ff00007207 */ /* 0x000fe40000800000 */
[----:B------:R-:W-:-:S03]  /*c310*/  LOP3.LUT R9, R3, R2, RZ, 0x3c, !PT ;  /* 0x0000000203097212 */ /* 0x000fc600078e3cff */
[----:B------:R-:W-:Y:S01]  /*c320*/  IMAD R6, R0, 0x8, R5 ;  /* 0x0000000800067824 */ /* 0x000fe200078e0205 */
[----:B------:R-:W-:Y:S01]  /*c330*/  SHF.L.U32 R3, R9, 0x1f, RZ ;  /* 0x0000001f09037819 */ /* 0x000fe200000006ff */
[----:B0-----:R-:W-:Y:S06]  /*c340*/  @!P0 BRA `(.L_x_305) ;  /* 0x0000000000e08947 */ /* 0x001fec0003800000 */
.L_x_316:
[----:B------:R-:W1:Y:S01]  /*c350*/  SYNCS.PHASECHK.TRANS64.TRYWAIT P0, [R6+URZ], R3 ;  /* 0x00000003060075a7 */ /* 0x000e62000800017f */
[----:B------:R-:W-:-:S05]  /*c360*/  VIADD R0, R0, 0x1 ;  /* 0x0000000100007836 */ /* 0x000fca0000000000 */
[----:B------:R-:W-:-:S04]  /*c370*/  ISETP.NE.AND P1, PT, R0, 0x4, PT ;  /* 0x000000040000780c */ /* 0x000fc80003f25270 */
[----:B------:R-:W-:Y:S02]  /*c380*/  SEL R2, RZ, 0x1, P1 ;  /* 0x00000001ff027807 */ /* 0x000fe40000800000 */
[----:B------:R-:W-:Y:S02]  /*c390*/  SEL R0, R0, RZ, P1 ;  /* 0x000000ff00007207 */ /* 0x000fe40000800000 */
[----:B------:R-:W-:-:S03]  /*c3a0*/  LOP3.LUT R9, R9, R2, RZ, 0x3c, !PT ;  /* 0x0000000209097212 */ /* 0x000fc600078e3cff */
[----:B0-----:R-:W-:Y:S01]  /*c3b0*/  IMAD R7, R0, 0x8, R5 ;  /* 0x0000000800077824 */ /* 0x001fe200078e0205 */
[----:B------:R-:W-:Y:S01]  /*c3c0*/  SHF.L.U32 R4, R9, 0x1f, RZ ;  /* 0x0000001f09047819 */ /* 0x000fe200000006ff */
[----:B-1----:R-:W-:Y:S06]  /*c3d0*/  @!P0 BRA `(.L_x_306) ;  /* 0x0000000000d08947 */ /* 0x002fec0003800000 */
.L_x_317:
[----:B------:R-:W1:Y:S01]  /*c3e0*/  SYNCS.PHASECHK.TRANS64.TRYWAIT P0, [R7+URZ], R4 ;  /* 0x00000004070075a7 */ /* 0x000e62000800017f */
[----:B------:R-:W-:-:S05]  /*c3f0*/  VIADD R0, R0, 0x1 ;  /* 0x0000000100007836 */ /* 0x000fca0000000000 */
[----:B------:R-:W-:-:S04]  /*c400*/  ISETP.NE.AND P1, PT, R0, 0x4, PT ;  /* 0x000000040000780c */ /* 0x000fc80003f25270 */
[----:B------:R-:W-:Y:S02]  /*c410*/  SEL R2, RZ, 0x1, P1 ;  /* 0x00000001ff027807 */ /* 0x000fe40000800000 */
[----:B------:R-:W-:Y:S02]  /*c420*/  SEL R0, R0, RZ, P1 ;  /* 0x000000ff00007207 */ /* 0x000fe40000800000 */
[----:B------:R-:W-:Y:S01]  /*c430*/  LOP3.LUT R2, R9, R2, RZ, 0x3c, !PT ;  /* 0x0000000209027212 */ /* 0x000fe200078e3cff */
[----:B-1----:R-:W-:Y:S06]  /*c440*/  @!P0 BRA `(.L_x_307) ;  /* 0x0000000000c88947 */ /* 0x002fec0003800000 */
.L_x_318:
[----:B------:R-:W-:Y:S01]  /*c450*/  IMAD R5, R0, 0x8, R5 ;  /* 0x0000000800057824 */ /* 0x000fe200078e0205 */
[----:B------:R-:W-:-:S07]  /*c460*/  SHF.L.U32 R0, R2, 0x1f, RZ ;  /* 0x0000001f02007819 */ /* 0x000fce00000006ff */
.L_x_308:
[----:B--2---:R2:W3:Y:S02]  /*c470*/  SYNCS.PHASECHK.TRANS64.TRYWAIT P0, [R5+URZ], R0 ;  /* 0x00000000050075a7 */ /* 0x0044e4000800017f */
[----:B---3--:R-:W-:Y:S05]  /*c480*/  @!P0 NANOSLEEP.SYNCS 0x989680 ;  /* 0x009896800000895d */ /* 0x008fea0003900000 */
[----:B------:R-:W3:Y:S02]  /*c490*/  @!P0 SYNCS.PHASECHK.TRANS64 P0, [R5+URZ], R0 ;  /* 0x00000000050085a7 */ /* 0x000ee4000800007f */
[----:B---3--:R-:W-:Y:S05]  /*c4a0*/  @!P0 BRA `(.L_x_308) ;  /* 0xfffffffc00f08947 */ /* 0x008fea000383ffff */
.L_x_303:
[----:B------:R-:W-:Y:S05]  /*c4b0*/  BSYNC B0 ;  /* 0x0000000000007941 */ /* 0x000fea0003800000 */
.L_x_302:
[----:B------:R-:W-:Y:S05]  /*c4c0*/  EXIT ;  /* 0x000000000000794d */ /* 0x000fea0003800000 */
.L_x_17:
[----:B---3--:R3:W4:Y:S02]  /*c4d0*/  SYNCS.PHASECHK.TRANS64.TRYWAIT P1, [R3+URZ], R0 ;  /* 0x00000000030075a7 */ /* 0x008724000802017f */
[----:B----4-:R-:W-:Y:S05]  /*c4e0*/  @!P1 NANOSLEEP.SYNCS 0x989680 ;  /* 0x009896800000995d */ /* 0x010fea0003900000 */
[----:B------:R-:W4:Y:S02]  /*c4f0*/  @!P1 SYNCS.PHASECHK.TRANS64 P1, [R3+URZ], R0 ;  /* 0x00000000030095a7 */ /* 0x000f24000802007f */
[----:B----4-:R-:W-:Y:S05]  /*c500*/  @!P1 BRA `(.L_x_17) ;  /* 0xfffffffc00f09947 */ /* 0x010fea000383ffff */
[----:B------:R-:W-:Y:S05]  /*c510*/  BRA `(.L_x_16) ;  /* 0xffffff4c003c7947 */ /* 0x000fea000383ffff */
.L_x_22:
[----:B-1----:R-:W-:-:S04]  /*c520*/  IMAD.U32 R4, RZ, RZ, UR9 ;  /* 0x00000009ff047e24 */ /* 0x002fc8000f8e00ff */
[----:B------:R1:W2:Y:S03]  /*c530*/  SYNCS.PHASECHK.TRANS64.TRYWAIT P1, [R4+URZ], R3 ;  /* 0x00000003040075a7 */ /* 0x0002a6000802017f */
[----:B--2---:R-:W-:Y:S05]  /*c540*/  @!P1 NANOSLEEP.SYNCS 0x989680 ;  /* 0x009896800000995d */ /* 0x004fea0003900000 */
[----:B------:R-:W2:Y:S02]  /*c550*/  @!P1 SYNCS.PHASECHK.TRANS64 P1, [R4+URZ], R3 ;  /* 0x00000003040095a7 */ /* 0x000ea4000802007f */
[----:B--2---:R-:W-:Y:S05]  /*c560*/  @!P1 BRA `(.L_x_22) ;  /* 0xfffffffc00ec9947 */ /* 0x004fea000383ffff */
[----:B------:R-:W-:Y:S05]  /*c570*/  BRA `(.L_x_21) ;  /* 0xffffff5400307947 */ /* 0x000fea000383ffff */
.L_x_289:
[----:B------:R-:W-:Y:S01]  /*c580*/  BSSY B1, `(.L_x_309) ;  /* 0x0000006000017945 */ /* 0x000fe20003800000 */
[----:B------:R-:W-:-:S07]  /*c590*/  IMAD.MOV.U32 R15, RZ, RZ, -0x1 ;  /* 0xffffffffff0f7424 */ /* 0x000fce00078e00ff */
[----:B------:R-:W-:Y:S05]  /*c5a0*/  WARPSYNC.COLLECTIVE R15, `(.L_x_310) ;  /* 0x000000000f0c7348 */ /* 0x000fea0003c00000 */
[----:B------:R-:W-:Y:S02]  /*c5b0*/  ELECT P6, UR62, PT ;  /* 0x00000000003e782f */ /* 0x000fe400038c0000 */
[----:B------:R-:W-:Y:S01]  /*c5c0*/  MOV R14, UR62 ;  /* 0x0000003e000e7c02 */ /* 0x000fe20008000f00 */
[----:B------:R-:W-:Y:S10]  /*c5d0*/  ENDCOLLECTIVE ;  /* 0x000000000000791b */ /* 0x000ff40003800000 */
.L_x_310:
[----:B------:R-:W-:Y:S05]  /*c5e0*/  BSYNC B1 ;  /* 0x0000000000017941 */ /* 0x000fea0003800000 */
.L_x_309:
[----:B------:R-:W-:Y:S05]  /*c5f0*/  BRA `(.L_x_311) ;  /* 0xfffffff000147947 */ /* 0x000fea000383ffff */
.L_x_292:
[----:B0-----:R0:W1:Y:S02]  /*c600*/  SYNCS.PHASECHK.TRANS64.TRYWAIT P1, [R12+URZ+0x20], R7 ;  /* 0x000020070c0075a7 */ /* 0x001064000802017f */
[----:B-1----:R-:W-:Y:S05]  /*c610*/  @!P1 NANOSLEEP.SYNCS 0x989680 ;  /* 0x009896800000995d */ /* 0x002fea0003900000 */
[----:B------:R-:W1:Y:S02]  /*c620*/  @!P1 SYNCS.PHASECHK.TRANS64 P1, [R12+URZ+0x20], R7 ;  /* 0x000020070c0095a7 */ /* 0x000e64000802007f */
[----:B-1----:R-:W-:Y:S05]  /*c630*/  @!P1 BRA `(.L_x_292) ;  /* 0xfffffffc00f09947 */ /* 0x002fea000383ffff */
[----:B------:R-:W-:Y:S05]  /*c640*/  BRA `(.L_x_312) ;  /* 0xfffffff000487947 */ /* 0x000fea000383ffff */
.L_x_301:
[----:B------:R-:W-:Y:S01]  /*c650*/  BSSY B0, `(.L_x_313) ;  /* 0x0000006000007945 */ /* 0x000fe20003800000 */
[----:B------:R-:W-:-:S07]  /*c660*/  IMAD.MOV.U32 R15, RZ, RZ, -0x1 ;  /* 0xffffffffff0f7424 */ /* 0x000fce00078e00ff */
[----:B------:R-:W-:Y:S05]  /*c670*/  WARPSYNC.COLLECTIVE R15, `(.L_x_314) ;  /* 0x000000000f0c7348 */ /* 0x000fea0003c00000 */
[----:B------:R-:W-:Y:S02]  /*c680*/  ELECT P6, UR62, PT ;  /* 0x00000000003e782f */ /* 0x000fe400038c0000 */
[----:B------:R-:W-:Y:S01]  /*c690*/  MOV R14, UR62 ;  /* 0x0000003e000e7c02 */ /* 0x000fe20008000f00 */
[----:B------:R-:W-:Y:S10]  /*c6a0*/  ENDCOLLECTIVE ;  /* 0x000000000000791b */ /* 0x000ff40003800000 */
.L_x_314:
[----:B------:R-:W-:Y:S05]  /*c6b0*/  BSYNC B0 ;  /* 0x0000000000007941 */ /* 0x000fea0003800000 */
.L_x_313:
[----:B------:R-:W-:Y:S05]  /*c6c0*/  BRA `(.L_x_315) ;  /* 0xfffffff800cc7947 */ /* 0x000fea000383ffff */
.L_x_305:
[----:B0-----:R0:W1:Y:S02]  /*c6d0*/  SYNCS.PHASECHK.TRANS64.TRYWAIT P0, [R7+URZ], R4 ;  /* 0x00000004070075a7 */ /* 0x001064000800017f */
[----:B-1----:R-:W-:Y:S05]  /*c6e0*/  @!P0 NANOSLEEP.SYNCS 0x989680 ;  /* 0x009896800000895d */ /* 0x002fea0003900000 */
[----:B------:R-:W1:Y:S02]  /*c6f0*/  @!P0 SYNCS.PHASECHK.TRANS64 P0, [R7+URZ], R4 ;  /* 0x00000004070085a7 */ /* 0x000e64000800007f */
[----:B-1----:R-:W-:Y:S05]  /*c700*/  @!P0 BRA `(.L_x_305) ;  /* 0xfffffffc00f08947 */ /* 0x002fea000383ffff */
[----:B------:R-:W-:Y:S05]  /*c710*/  BRA `(.L_x_316) ;  /* 0xfffffffc000c7947 */ /* 0x000fea000383ffff */
.L_x_306:
[----:B0-----:R0:W1:Y:S02]  /*c720*/  SYNCS.PHASECHK.TRANS64.TRYWAIT P0, [R6+URZ], R3 ;  /* 0x00000003060075a7 */ /* 0x001064000800017f */
[----:B-1----:R-:W-:Y:S05]  /*c730*/  @!P0 NANOSLEEP.SYNCS 0x989680 ;  /* 0x009896800000895d */ /* 0x002fea0003900000 */
[----:B------:R-:W1:Y:S02]  /*c740*/  @!P0 SYNCS.PHASECHK.TRANS64 P0, [R6+URZ], R3 ;  /* 0x00000003060085a7 */ /* 0x000e64000800007f */
[----:B-1----:R-:W-:Y:S05]  /*c750*/  @!P0 BRA `(.L_x_306) ;  /* 0xfffffffc00f08947 */ /* 0x002fea000383ffff */
[----:B------:R-:W-:Y:S05]  /*c760*/  BRA `(.L_x_317) ;  /* 0xfffffffc001c7947 */ /* 0x000fea000383ffff */
.L_x_307:
[----:B-1----:R1:W2:Y:S02]  /*c770*/  SYNCS.PHASECHK.TRANS64.TRYWAIT P0, [R7+URZ], R4 ;  /* 0x00000004070075a7 */ /* 0x0022a4000800017f */
[----:B--2---:R-:W-:Y:S05]  /*c780*/  @!P0 NANOSLEEP.SYNCS 0x989680 ;  /* 0x009896800000895d */ /* 0x004fea0003900000 */
[----:B------:R-:W2:Y:S02]  /*c790*/  @!P0 SYNCS.PHASECHK.TRANS64 P0, [R7+URZ], R4 ;  /* 0x00000004070085a7 */ /* 0x000ea4000800007f */
[----:B--2---:R-:W-:Y:S05]  /*c7a0*/  @!P0 BRA `(.L_x_307) ;  /* 0xfffffffc00f08947 */ /* 0x004fea000383ffff */
[----:B------:R-:W-:Y:S05]  /*c7b0*/  BRA `(.L_x_318) ;  /* 0xfffffffc00247947 */ /* 0x000fea000383ffff */
.L_x_319:
[----:B------:R-:W-:-:S00]  /*c7c0*/  BRA `(.L_x_319) ;  /* 0xfffffffc00fc7947 */ /* 0x000fc0000383ffff */
[----:B------:R-:W-:-:S00]  /*c7d0*/  NOP ;  /* 0x0000000000007918 */ /* 0x000fc00000000000 */
        /* <DEDUP_REMOVED lines=10> */
.L_x_320:


//--------------------- .nv.global.init           --------------------------
	.section	.nv.global.init,"aw",@progbits
.nv.global.init:
	.type		$str$22,@object
	.size		$str$22,($str$23 - $str$22)
$str$22:
        /*0000*/ 	.byte	0x6b, 0x5f, 0x74, 0x69, 0x6c, 0x65, 0x5f, 0x63, 0x6f, 0x75, 0x6e, 0x74, 0x20, 0x3e, 0x3d, 0x20
        /*0010*/ 	.byte	0x31, 0x00
	.type		$str$23,@object
	.size		$str$23,(__unnamed_1 - $str$23)
$str$23:
        /*0012*/ 	.byte	0x2f, 0x74, 0x6d, 0x70, 0x2f, 0x63, 0x75, 0x74, 0x6c, 0x61, 0x73, 0x73, 0x5f, 0x73, 0x77, 0x65
        /*0022*/ 	.byte	0x65, 0x70, 0x5f, 0x73, 0x72, 0x63, 0x2f, 0x69, 0x6e, 0x63, 0x6c, 0x75, 0x64, 0x65, 0x2f, 0x63
        /*0032*/ 	.byte	0x75, 0x74, 0x6c, 0x61, 0x73, 0x73, 0x2f, 0x67, 0x65, 0x6d, 0x6d, 0x2f, 0x63, 0x6f, 0x6c, 0x6c
        /*0042*/ 	.byte	0x65, 0x63, 0x74, 0x69, 0x76, 0x65, 0x2f, 0x73, 0x6d, 0x39, 0x30, 0x5f, 0x6d, 0x6d, 0x61, 0x5f
        /*0052*/ 	.byte	0x74, 0x6d, 0x61, 0x5f, 0x67, 0x6d, 0x6d, 0x61, 0x5f, 0x73, 0x73, 0x5f, 0x77, 0x61, 0x72, 0x70
        /*0062*/ 	.byte	0x73, 0x70, 0x65, 0x63, 0x69, 0x61, 0x6c, 0x69, 0x7a, 0x65, 0x64, 0x2e, 0x68, 0x70, 0x70, 0x00
	.type		__unnamed_1,@object
	.size		__unnamed_1,(.L_0 - __unnamed_1)
__unnamed_1:
        /*0072*/ 	.byte	0x76, 0x6f, 0x69, 0x64, 0x20, 0x63, 0x75, 0x74, 0x6c, 0x61, 0x73, 0x73, 0x3a, 0x3a, 0x67, 0x65
        /* <DEDUP_REMOVED lines=177> */
        /*0b92*/ 	.byte	0x00
.L_0:


//--------------------- .nv.shared._ZN7cutlass13device_kernelINS_4gemm6kernel13GemmUniversalIN4cute5tupleIJiiiiEEENS1_10collective13CollectiveMmaINS1_34MainloopSm90TmaGmmaWarpSpecializedILi4ENS5_IJNS4_1CILi1EEESB_SB_EEENS1_35KernelTmaWarpSpecializedCooperativeEEENS5_IJNSA_ILi256EEENSA_ILi128EEENSA_ILi64EEEEEENS_10tfloat32_tENS5_IJlSB_lEEESJ_SK_NS4_8TiledMMAINS4_8MMA_AtomIJNS4_4SM904GMMA30MMA_64x128x8_F32TF32TF32_SS_TNILNSO_7ScaleInE1ELSQ_1EEEEEENS4_6LayoutINS5_IJNSA_ILi2EEESB_SB_EEENS5_IJSB_NSA_ILi0EEESW_EEEEENS5_IJNS4_10UnderscoreESZ_SZ_EEEEENS4_13SM90_TMA_LOADENS4_14ComposedLayoutINS4_7SwizzleILi3ELi4ELi3EEENS4_18smem_ptr_flag_bitsILi32EEENST_INS5_IJNSA_ILi8EEENSA_ILi32EEEEEENS5_IJS19_SB_EEEEEEEvNS4_8identityES12_S1D_vS1E_EENS_8epilogue10collective6detail29Sm90TmaWarpSpecializedAdapterINS1H_15DefaultEpilogueISJ_SK_SK_NS1G_6thread17LinearCombinationISJ_Li1EffLNS1L_9ScaleType4KindE0ELNS_15FloatRoundStyleE2ESJ_EENS1_15EpilogueDefaultEEEEEvvEEEEvNT_6ParamsE --------------------------
	.section	.nv.shared._ZN7cutlass13device_kernelINS_4gemm6kernel13GemmUniversalIN4cute5tupleIJiiiiEEENS1_10collective13CollectiveMmaINS1_34MainloopSm90TmaGmmaWarpSpecializedILi4ENS5_IJNS4_1CILi1EEESB_SB_EEENS1_35KernelTmaWarpSpecializedCooperativeEEENS5_IJNSA_ILi256EEENSA_ILi128EEENSA_ILi64EEEEEENS_10tfloat32_tENS5_IJlSB_lEEESJ_SK_NS4_8TiledMMAINS4_8MMA_AtomIJNS4_4SM904GMMA30MMA_64x128x8_F32TF32TF32_SS_TNILNSO_7ScaleInE1ELSQ_1EEEEEENS4_6LayoutINS5_IJNSA_ILi2EEESB_SB_EEENS5_IJSB_NSA_ILi0EEESW_EEEEENS5_IJNS4_10UnderscoreESZ_SZ_EEEEENS4_13SM90_TMA_LOADENS4_14ComposedLayoutINS4_7SwizzleILi3ELi4ELi3EEENS4_18smem_ptr_flag_bitsILi32EEENST_INS5_IJNSA_ILi8EEENSA_ILi32EEEEEENS5_IJS19_SB_EEEEEEEvNS4_8identityES12_S1D_vS1E_EENS_8epilogue10collective6detail29Sm90TmaWarpSpecializedAdapterINS1H_15DefaultEpilogueISJ_SK_SK_NS1G_6thread17LinearCombinationISJ_Li1EffLNS1L_9ScaleType4KindE0ELNS_15FloatRoundStyleE2ESJ_EENS1_15EpilogueDefaultEEEEEvvEEEEvNT_6ParamsE,"aw",@nobits
	.sectionflags	@""
	.align	16
	.zero		1024


//--------------------- .nv.shared.reserved.0     --------------------------
	.section	.nv.shared.reserved.0,"aw",@nobits
	.weak		__nv_reservedSMEM_offset_0_alias
	.size		__nv_reservedSMEM_offset_0_alias, 0, 0
	.other		__nv_reservedSMEM_offset_0_alias,@"STO_CUDA_RESERVED_SHARED STV_DEFAULT"
__nv_reservedSMEM_offset_0_alias:
	.zero		0


//--------------------- .nv.global                --------------------------
	.section	.nv.global,"aw",@nobits
.nv.global:
	.type		_ZN39_INTERNAL_426d0554_4_k_cu_f76edf41_61914cute1_E,@object
	.size		_ZN39_INTERNAL_426d0554_4_k_cu_f76edf41_61914cute1_E,(_ZN39_INTERNAL_426d0554_4_k_cu_f76edf41_61914cuda3std3__45__cpo6cbeginE - _ZN39_INTERNAL_426d0554_4_k_cu_f76edf41_61914cute1_E)
_ZN39_INTERNAL_426d0554_4_k_cu_f76edf41_61914cute1_E:
	.zero		1
	.type		_ZN39_INTERNAL_426d0554_4_k_cu_f76edf41_61914cuda3std3__45__cpo6cbeginE,@object
	.size		_ZN39_INTERNAL_426d0554_4_k_cu_f76edf41_61914cuda3std3__45__cpo6cbeginE,(_ZN39_INTERNAL_426d0554_4_k_cu_f76edf41_61914cuda3std3__48in_placeE - _ZN39_INTERNAL_426d0554_4_k_cu_f76edf41_61914cuda3std3__45__cpo6cbeginE)
_ZN39_INTERNAL_426d0554_4_k_cu_f76edf41_61914cuda3std3__45__cpo6cbeginE:
	.zero		1
	.type		_ZN39_INTERNAL_426d0554_4_k_cu_f76edf41_61914cuda3std3__48in_placeE,@object
	.size		_ZN39_INTERNAL_426d0554_4_k_cu_f76edf41_61914cuda3std3__48in_placeE,(_ZN39_INTERNAL_426d0554_4_k_cu_f76edf41_61914cuda3std6ranges3__45__cpo9iter_moveE - _ZN39_INTERNAL_426d0554_4_k_cu_f76edf41_61914cuda3std3__48in_placeE)
_ZN39_INTERNAL_426d0554_4_k_cu_f76edf41_61914cuda3std3__48in_placeE:
	.zero		1
	.type		_ZN39_INTERNAL_426d0554_4_k_cu_f76edf41_61914cuda3std6ranges3__45__cpo9iter_moveE,@object
	.size		_ZN39_INTERNAL_426d0554_4_k_cu_f76edf41_61914cuda3std6ranges3__45__cpo9iter_moveE,(_ZN39_INTERNAL_426d0554_4_k_cu_f76edf41_61914cuda3std3__45__cpo5beginE - _ZN39_INTERNAL_426d0554_4_k_cu_f76edf41_61914cuda3std6ranges3__45__cpo9iter_moveE)
_ZN39_INTERNAL_426d0554_4_k_cu_f76edf41_61914cuda3std6ranges3__45__cpo9iter_moveE:
	.zero		1
	.type		_ZN39_INTERNAL_426d0554_4_k_cu_f76edf41_61914cuda3std3__45__cpo5beginE,@object
	.size		_ZN39_INTERNAL_426d0554_4_k_cu_f76edf41_61914cuda3std3__45__cpo5beginE,(_ZN39_INTERNAL_426d0554_4_k_cu_f76edf41_61914cuda3std3__441_GLOBAL__N__426d0554_4_k_cu_f76edf41_61916ignoreE - _ZN39_INTERNAL_426d0554_4_k_cu_f76edf41_61914cuda3std3__45__cpo5beginE)
_ZN39_INTERNAL_426d0554_4_k_cu_f76edf41_61914cuda3std3__45__cpo5beginE:
	.zero		1
	.type		_ZN39_INTERNAL_426d0554_4_k_cu_f76edf41_61914cuda3std3__441_GLOBAL__N__426d0554_4_k_cu_f76edf41_61916ignoreE,@object
	.size		_ZN39_INTERNAL_426d0554_4_k_cu_f76edf41_61914cuda3std3__441_GLOBAL__N__426d0554_4_k_cu_f76edf41_61916ignoreE,(_ZN39_INTERNAL_426d0554_4_k_cu_f76edf41_61914cute7productE - _ZN39_INTERNAL_426d0554_4_k_cu_f76edf41_61914cuda3std3__441_GLOBAL__N__426d0554_4_k_cu_f76edf41_61916ignoreE)
_ZN39_INTERNAL_426d0554_4_k_cu_f76edf41_61914cuda3std3__441_GLOBAL__N__426d0554_4_k_cu_f76edf41_61916ignoreE:
	.zero		1
	.type		_ZN39_INTERNAL_426d0554_4_k_cu_f76edf41_61914cute7productE,@object
	.size		_ZN39_INTERNAL_426d0554_4_k_cu_f76edf41_61914cute7productE,(_ZN39_INTERNAL_426d0554_4_k_cu_f76edf41_61914cuda3std3__45__cpo3endE - _ZN39_INTERNAL_426d0554_4_k_cu_f76edf41_61914cute7productE)
_ZN39_INTERNAL_426d0554_4_k_cu_f76edf41_61914cute7productE:
	.zero		1
	.type		_ZN39_INTERNAL_426d0554_4_k_cu_f76edf41_61914cuda3std3__45__cpo3endE,@object
	.size		_ZN39_INTERNAL_426d0554_4_k_cu_f76edf41_61914cuda3std3__45__cpo3endE,(_ZN39_INTERNAL_426d0554_4_k_cu_f76edf41_61914cuda3std3__419piecewise_constructE - _ZN39_INTERNAL_426d0554_4_k_cu_f76edf41_61914cuda3std3__45__cpo3endE)
_ZN39_INTERNAL_426d0554_4_k_cu_f76edf41_61914cuda3std3__45__cpo3endE:
	.zero		1
	.type		_ZN39_INTERNAL_426d0554_4_k_cu_f76edf41_61914cuda3std3__419piecewise_constructE,@object
	.size		_ZN39_INTERNAL_426d0554_4_k_cu_f76edf41_61914cuda3std3__419piecewise_constructE,(_ZN39_INTERNAL_426d0554_4_k_cu_f76edf41_61914cuda3std3__45__cpo4cendE - _ZN39_INTERNAL_426d0554_4_k_cu_f76edf41_61914cuda3std3__419piecewise_constructE)
_ZN39_INTERNAL_426d0554_4_k_cu_f76edf41_61914cuda3std3__419piecewise_constructE:
	.zero		1
	.type		_ZN39_INTERNAL_426d0554_4_k_cu_f76edf41_61914cuda3std3__45__cpo4cendE,@object
	.size		_ZN39_INTERNAL_426d0554_4_k_cu_f76edf41_61914cuda3std3__45__cpo4cendE,(_ZN39_INTERNAL_426d0554_4_k_cu_f76edf41_61914cuda3std6ranges3__45__cpo4swapE - _ZN39_INTERNAL_426d0554_4_k_cu_f76edf41_61914cuda3std3__45__cpo4cendE)
_ZN39_INTERNAL_426d0554_4_k_cu_f76edf41_61914cuda3std3__45__cpo4cendE:
	.zero		1
	.type		_ZN39_INTERNAL_426d0554_4_k_cu_f76edf41_61914cuda3std6ranges3__45__cpo4swapE,@object
	.size		_ZN39_INTERNAL_426d0554_4_k_cu_f76edf41_61914cuda3std6ranges3__45__cpo4swapE,(.L_8 - _ZN39_INTERNAL_426d0554_4_k_cu_f76edf41_61914cuda3std6ranges3__45__cpo4swapE)
_ZN39_INTERNAL_426d0554_4_k_cu_f76edf41_61914cuda3std6ranges3__45__cpo4swapE:
	.zero		1
.L_8:


//--------------------- .nv.constant0._ZN7cutlass13device_kernelINS_4gemm6kernel13GemmUniversalIN4cute5tupleIJiiiiEEENS1_10collective13CollectiveMmaINS1_34MainloopSm90TmaGmmaWarpSpecializedILi4ENS5_IJNS4_1CILi1EEESB_SB_EEENS1_35KernelTmaWarpSpecializedCooperativeEEENS5_IJNSA_ILi256EEENSA_ILi128EEENSA_ILi64EEEEEENS_10tfloat32_tENS5_IJlSB_lEEESJ_SK_NS4_8TiledMMAINS4_8MMA_AtomIJNS4_4SM904GMMA30MMA_64x128x8_F32TF32TF32_SS_TNILNSO_7ScaleInE1ELSQ_1EEEEEENS4_6LayoutINS5_IJNSA_ILi2EEESB_SB_EEENS5_IJSB_NSA_ILi0EEESW_EEEEENS5_IJNS4_10UnderscoreESZ_SZ_EEEEENS4_13SM90_TMA_LOADENS4_14ComposedLayoutINS4_7SwizzleILi3ELi4ELi3EEENS4_18smem_ptr_flag_bitsILi32EEENST_INS5_IJNSA_ILi8EEENSA_ILi32EEEEEENS5_IJS19_SB_EEEEEEEvNS4_8identityES12_S1D_vS1E_EENS_8epilogue10collective6detail29Sm90TmaWarpSpecializedAdapterINS1H_15DefaultEpilogueISJ_SK_SK_NS1G_6thread17LinearCombinationISJ_Li1EffLNS1L_9ScaleType4KindE0ELNS_15FloatRoundStyleE2ESJ_EENS1_15EpilogueDefaultEEEEEvvEEEEvNT_6ParamsE --------------------------
	.section	.nv.constant0._ZN7cutlass13device_kernelINS_4gemm6kernel13GemmUniversalIN4cute5tupleIJiiiiEEENS1_10collective13CollectiveMmaINS1_34MainloopSm90TmaGmmaWarpSpecializedILi4ENS5_IJNS4_1CILi1EEESB_SB_EEENS1_35KernelTmaWarpSpecializedCooperativeEEENS5_IJNSA_ILi256EEENSA_ILi128EEENSA_ILi64EEEEEENS_10tfloat32_tENS5_IJlSB_lEEESJ_SK_NS4_8TiledMMAINS4_8MMA_AtomIJNS4_4SM904GMMA30MMA_64x128x8_F32TF32TF32_SS_TNILNSO_7ScaleInE1ELSQ_1EEEEEENS4_6LayoutINS5_IJNSA_ILi2EEESB_SB_EEENS5_IJSB_NSA_ILi0EEESW_EEEEENS5_IJNS4_10UnderscoreESZ_SZ_EEEEENS4_13SM90_TMA_LOADENS4_14ComposedLayoutINS4_7SwizzleILi3ELi4ELi3EEENS4_18smem_ptr_flag_bitsILi32EEENST_INS5_IJNSA_ILi8EEENSA_ILi32EEEEEENS5_IJS19_SB_EEEEEEEvNS4_8identityES12_S1D_vS1E_EENS_8epilogue10collective6detail29Sm90TmaWarpSpecializedAdapterINS1H_15DefaultEpilogueISJ_SK_SK_NS1G_6thread17LinearCombinationISJ_Li1EffLNS1L_9ScaleType4KindE0ELNS_15FloatRoundStyleE2ESJ_EENS1_15EpilogueDefaultEEEEEvvEEEEvNT_6ParamsE,"a",@progbits
	.sectionflags	@""
	.align	4
.nv.constant0._ZN7cutlass13device_kernelINS_4gemm6kernel13GemmUniversalIN4cute5tupleIJiiiiEEENS1_10collective13CollectiveMmaINS1_34MainloopSm90TmaGmmaWarpSpecializedILi4ENS5_IJNS4_1CILi1EEESB_SB_EEENS1_35KernelTmaWarpSpecializedCooperativeEEENS5_IJNSA_ILi256EEENSA_ILi128EEENSA_ILi64EEEEEENS_10tfloat32_tENS5_IJlSB_lEEESJ_SK_NS4_8TiledMMAINS4_8MMA_AtomIJNS4_4SM904GMMA30MMA_64x128x8_F32TF32TF32_SS_TNILNSO_7ScaleInE1ELSQ_1EEEEEENS4_6LayoutINS5_IJNSA_ILi2EEESB_SB_EEENS5_IJSB_NSA_ILi0EEESW_EEEEENS5_IJNS4_10UnderscoreESZ_SZ_EEEEENS4_13SM90_TMA_LOADENS4_14ComposedLayoutINS4_7SwizzleILi3ELi4ELi3EEENS4_18smem_ptr_flag_bitsILi32EEENST_INS5_IJNSA_ILi8EEENSA_ILi32EEEEEENS5_IJS19_SB_EEEEEEEvNS4_8identityES12_S1D_vS1E_EENS_8epilogue10collective6detail29Sm90TmaWarpSpecializedAdapterINS1H_15DefaultEpilogueISJ_SK_SK_NS1G_6thread17LinearCombinationISJ_Li1EffLNS1L_9ScaleType4KindE0ELNS_15FloatRoundStyleE2ESJ_EENS1_15EpilogueDefaultEEEEEvvEEEEvNT_6ParamsE:
	.zero		1664


//--------------------- SYMBOLS --------------------------

	.type		.nv.reservedSmem.offset0,@object
	.size		.nv.reservedSmem.offset0,0x4
	.type		__assertfail,@function
